def matmul_kernel(
    a_ptr,
    b_ptr,
    c_ptr,
    M,
    N,
    K,
    stride_am,
    stride_ak,
    stride_bk,
    stride_bn,
    stride_cm,
    stride_cn,
    BLOCK_M: tl.constexpr,
    BLOCK_N: tl.constexpr,
    BLOCK_K: tl.constexpr,
    GROUP_M: tl.constexpr,
):
    pid = tl.program_id(axis=0)
    num_pid_m = tl.cdiv(M, BLOCK_M)
    num_pid_n = tl.cdiv(N, BLOCK_N)
    num_pid_in_group = GROUP_M * num_pid_n
    group_id = pid // num_pid_in_group
    first_pid_m = group_id * GROUP_M
    group_size_m = min(num_pid_m - first_pid_m, GROUP_M)
    pid_m = first_pid_m + ((pid % num_pid_in_group) % group_size_m)
    pid_n = (pid % num_pid_in_group) // group_size_m

    offs_am = (pid_m * BLOCK_M + tl.arange(0, BLOCK_M)) % M
    offs_bn = (pid_n * BLOCK_N + tl.arange(0, BLOCK_N)) % N
    offs_k = tl.arange(0, BLOCK_K)
    a_ptrs = a_ptr + offs_am[:, None] * stride_am + offs_k[None, :] * stride_ak
    b_ptrs = b_ptr + offs_k[:, None] * stride_bk + offs_bn[None, :] * stride_bn

    acc = tl.zeros((BLOCK_M, BLOCK_N), dtype=tl.float32)
    for kk in range(0, tl.cdiv(K, BLOCK_K)):
        a = tl.load(a_ptrs, mask=offs_k[None, :] < K - kk * BLOCK_K, other=0.0)
        b = tl.load(b_ptrs, mask=offs_k[:, None] < K - kk * BLOCK_K, other=0.0)
        acc = tl.dot(a, b, acc)
        a_ptrs += BLOCK_K * stride_ak
        b_ptrs += BLOCK_K * stride_bk

    c = acc.to(c_ptr.dtype.element_ty)
    offs_cm = pid_m * BLOCK_M + tl.arange(0, BLOCK_M)
    offs_cn = pid_n * BLOCK_N + tl.arange(0, BLOCK_N)
    c_ptrs = c_ptr + offs_cm[:, None] * stride_cm + offs_cn[None, :] * stride_cn
    mask = (offs_cm[:, None] < M) & (offs_cn[None, :] < N)
    tl.store(c_ptrs, c, mask=mask)

# config = {"BLOCK_K": 32, "BLOCK_M": 64, "BLOCK_N": 128, "GROUP_M": 8, "arch": "sm_100", "dtype": "fp32", "num_ctas": 1, "num_stages": 4, "num_warps": 4}
# arch = sm_100


// ===== COMPILED SASS (sm_100a) =====

	.target	sm_100a

	.elftype	@"ET_EXEC"


//--------------------- .note.nv.tkinfo           --------------------------
	.section	.note.nv.tkinfo,"",@"SHT_NOTE"
	.sectionflags	@"SHF_NOTE_NV_TKINFO"
	.tkinfo
        /*0018*/ 	.word	0x00000081
        /*0030*/ 	.string	""
        /*0030*/ 	.string	"ptxas-blackwell"
        /*0030*/ 	.string	"Cuda compilation tools, release 12.9, V12.9.86"
        /*0030*/ 	.string	"Build cuda_12.9.r12.9/compiler.36037853_0"
        /*0030*/ 	.string	"-v  -suppress-debug-info  -lineinfo  -arch sm_100a "



//--------------------- .note.nv.cuver            --------------------------
	.section	.note.nv.cuver,"",@"SHT_NOTE"
	.sectionflags	@"SHF_NOTE_NV_CUVER"
        /*0018*/ 	.short	0x0001
        /*001a*/ 	.short	0x0064
        /*001c*/ 	.short	0x0001
        /*001e*/ 	.short	0x0000
        /*0020*/ 	.short	0x0001
        /*0022*/ 	.short	0x0000


//--------------------- .nv.info                  --------------------------
	.section	.nv.info,"",@"SHT_CUDA_INFO"
	.align	4


	//----- nvinfo : EIATTR_REGCOUNT
	.align		4
        /*0000*/ 	.byte	0x04, 0x2f
        /*0002*/ 	.short	(.L_4 - .L_3)
	.align		4
.L_3:
        /*0004*/ 	.word	index@(matmul_kernel)
        /*0008*/ 	.word	0x000000fe


	//----- nvinfo : EIATTR_FRAME_SIZE
	.align		4
.L_4:
        /*000c*/ 	.byte	0x04, 0x11
        /*000e*/ 	.short	(.L_6 - .L_5)
	.align		4
.L_5:
        /*0010*/ 	.word	index@($__internal_2_$__cuda_sm10x_tcgen05_guardrail_trap_unallocated_columns_being_dealloced)
        /*0014*/ 	.word	0x00000000


	//----- nvinfo : EIATTR_FRAME_SIZE
	.align		4
.L_6:
        /*0018*/ 	.byte	0x04, 0x11
        /*001a*/ 	.short	(.L_8 - .L_7)
	.align		4
.L_7:
        /*001c*/ 	.word	index@($__internal_1_$__cuda_sm10x_tcgen05_guardrail_trap_phase_invalid_during_alloc)
        /*0020*/ 	.word	0x00000000


	//----- nvinfo : EIATTR_FRAME_SIZE
	.align		4
.L_8:
        /*0024*/ 	.byte	0x04, 0x11
        /*0026*/ 	.short	(.L_10 - .L_9)
	.align		4
.L_9:
        /*0028*/ 	.word	index@($__internal_0_$__cuda_sm10x_tcgen05_guardrail_trap_col_being_dealloced_not_returned_by_alloc)
        /*002c*/ 	.word	0x00000000


	//----- nvinfo : EIATTR_FRAME_SIZE
	.align		4
.L_10:
        /*0030*/ 	.byte	0x04, 0x11
        /*0032*/ 	.short	(.L_12 - .L_11)
	.align		4
.L_11:
        /*0034*/ 	.word	index@(matmul_kernel)
        /*0038*/ 	.word	0x00000000


	//----- nvinfo : EIATTR_MIN_STACK_SIZE
	.align		4
.L_12:
        /*003c*/ 	.byte	0x04, 0x12
        /*003e*/ 	.short	(.L_14 - .L_13)
	.align		4
.L_13:
        /*0040*/ 	.word	index@(matmul_kernel)
        /*0044*/ 	.word	0x00000000
.L_14:


//--------------------- .nv.info.matmul_kernel    --------------------------
	.section	.nv.info.matmul_kernel,"",@"SHT_CUDA_INFO"
	.sectionflags	@""
	.align	4


	//----- nvinfo : EIATTR_CUDA_API_VERSION
	.align		4
        /*0000*/ 	.byte	0x04, 0x37
        /*0002*/ 	.short	(.L_16 - .L_15)
.L_15:
        /*0004*/ 	.word	0x00000081


	//----- nvinfo : EIATTR_KPARAM_INFO
	.align		4
.L_16:
        /*0008*/ 	.byte	0x04, 0x17
        /*000a*/ 	.short	(.L_18 - .L_17)
.L_17:
        /*000c*/ 	.word	0x00000000
        /*0010*/ 	.short	0x000d
        /*0012*/ 	.short	0x0048
        /*0014*/ 	.byte	0x00, 0xf4, 0x21, 0x00


	//----- nvinfo : EIATTR_KPARAM_INFO
	.align		4
.L_18:
        /*0018*/ 	.byte	0x04, 0x17
        /*001a*/ 	.short	(.L_20 - .L_19)
.L_19:
        /*001c*/ 	.word	0x00000000
        /*0020*/ 	.short	0x000c
        /*0022*/ 	.short	0x0040
        /*0024*/ 	.byte	0x00, 0xf4, 0x21, 0x00


	//----- nvinfo : EIATTR_KPARAM_INFO
	.align		4
.L_20:
        /*0028*/ 	.byte	0x04, 0x17
        /*002a*/ 	.short	(.L_22 - .L_21)
.L_21:
        /*002c*/ 	.word	0x00000000
        /*0030*/ 	.short	0x000b
        /*0032*/ 	.short	0x0038
        /*0034*/ 	.byte	0x00, 0xf0, 0x11, 0x00


	//----- nvinfo : EIATTR_KPARAM_INFO
	.align		4
.L_22:
        /*0038*/ 	.byte	0x04, 0x17
        /*003a*/ 	.short	(.L_24 - .L_23)
.L_23:
        /*003c*/ 	.word	0x00000000
        /*0040*/ 	.short	0x000a
        /*0042*/ 	.short	0x0034
        /*0044*/ 	.byte	0x00, 0xf0, 0x11, 0x00


	//----- nvinfo : EIATTR_KPARAM_INFO
	.align		4
.L_24:
        /*0048*/ 	.byte	0x04, 0x17
        /*004a*/ 	.short	(.L_26 - .L_25)
.L_25:
        /*004c*/ 	.word	0x00000000
        /*0050*/ 	.short	0x0009
        /*0052*/ 	.short	0x0030
        /*0054*/ 	.byte	0x00, 0xf0, 0x11, 0x00


	//----- nvinfo : EIATTR_KPARAM_INFO
	.align		4
.L_26:
        /*0058*/ 	.byte	0x04, 0x17
        /*005a*/ 	.short	(.L_28 - .L_27)
.L_27:
        /*005c*/ 	.word	0x00000000
        /*0060*/ 	.short	0x0008
        /*0062*/ 	.short	0x002c
        /*0064*/ 	.byte	0x00, 0xf0, 0x11, 0x00


	//----- nvinfo : EIATTR_KPARAM_INFO
	.align		4
.L_28:
        /*0068*/ 	.byte	0x04, 0x17
        /*006a*/ 	.short	(.L_30 - .L_29)
.L_29:
        /*006c*/ 	.word	0x00000000
        /*0070*/ 	.short	0x0007
        /*0072*/ 	.short	0x0028
        /*0074*/ 	.byte	0x00, 0xf0, 0x11, 0x00


	//----- nvinfo : EIATTR_KPARAM_INFO
	.align		4
.L_30:
        /*0078*/ 	.byte	0x04, 0x17
        /*007a*/ 	.short	(.L_32 - .L_31)
.L_31:
        /*007c*/ 	.word	0x00000000
        /*0080*/ 	.short	0x0006
        /*0082*/ 	.short	0x0024
        /*0084*/ 	.byte	0x00, 0xf0, 0x11, 0x00


	//----- nvinfo : EIATTR_KPARAM_INFO
	.align		4
.L_32:
        /*0088*/ 	.byte	0x04, 0x17
        /*008a*/ 	.short	(.L_34 - .L_33)
.L_33:
        /*008c*/ 	.word	0x00000000
        /*0090*/ 	.short	0x0005
        /*0092*/ 	.short	0x0020
        /*0094*/ 	.byte	0x00, 0xf0, 0x11, 0x00


	//----- nvinfo : EIATTR_KPARAM_INFO
	.align		4
.L_34:
        /*0098*/ 	.byte	0x04, 0x17
        /*009a*/ 	.short	(.L_36 - .L_35)
.L_35:
        /*009c*/ 	.word	0x00000000
        /*00a0*/ 	.short	0x0004
        /*00a2*/ 	.short	0x001c
        /*00a4*/ 	.byte	0x00, 0xf0, 0x11, 0x00


	//----- nvinfo : EIATTR_KPARAM_INFO
	.align		4
.L_36:
        /*00a8*/ 	.byte	0x04, 0x17
        /*00aa*/ 	.short	(.L_38 - .L_37)
.L_37:
        /*00ac*/ 	.word	0x00000000
        /*00b0*/ 	.short	0x0003
        /*00b2*/ 	.short	0x0018
        /*00b4*/ 	.byte	0x00, 0xf0, 0x11, 0x00


	//----- nvinfo : EIATTR_KPARAM_INFO
	.align		4
.L_38:
        /*00b8*/ 	.byte	0x04, 0x17
        /*00ba*/ 	.short	(.L_40 - .L_39)
.L_39:
        /*00bc*/ 	.word	0x00000000
        /*00c0*/ 	.short	0x0002
        /*00c2*/ 	.short	0x0010
        /*00c4*/ 	.byte	0x00, 0xf4, 0x21, 0x00


	//----- nvinfo : EIATTR_KPARAM_INFO
	.align		4
.L_40:
        /*00c8*/ 	.byte	0x04, 0x17
        /*00ca*/ 	.short	(.L_42 - .L_41)
.L_41:
        /*00cc*/ 	.word	0x00000000
        /*00d0*/ 	.short	0x0001
        /*00d2*/ 	.short	0x0008
        /*00d4*/ 	.byte	0x00, 0xf4, 0x21, 0x00


	//----- nvinfo : EIATTR_KPARAM_INFO
	.align		4
.L_42:
        /*00d8*/ 	.byte	0x04, 0x17
        /*00da*/ 	.short	(.L_44 - .L_43)
.L_43:
        /*00dc*/ 	.word	0x00000000
        /*00e0*/ 	.short	0x0000
        /*00e2*/ 	.short	0x0000
        /*00e4*/ 	.byte	0x00, 0xf4, 0x21, 0x00


	//----- nvinfo : EIATTR_AT_ENTRY_FRAGMENTS
	.align		4
.L_44:
        /*00e8*/ 	.byte	0x04, 0x4f
        /*00ea*/ 	.short	(.L_46 - .L_45)


	//   ....[0]....
.L_45:
        /*00ec*/ 	.word	0x00000004


	//----- nvinfo : EIATTR_RESERVED_SMEM_USED
	.align		4
.L_46:
        /*00f0*/ 	.byte	0x01, 0x41
	.zero		2


	//----- nvinfo : EIATTR_SPARSE_MMA_MASK
	.align		4
        /*00f4*/ 	.byte	0x03, 0x50
        /*00f6*/ 	.short	0x0000


	//----- nvinfo : EIATTR_TCGEN05_1CTA_USED
	.align		4
        /*00f8*/ 	.byte	0x01, 0x51
	.zero		2


	//----- nvinfo : EIATTR_MAXREG_COUNT
	.align		4
        /*00fc*/ 	.byte	0x03, 0x1b
        /*00fe*/ 	.short	0x00ff


	//----- nvinfo : EIATTR_NUM_BARRIERS
	.align		4
        /*0100*/ 	.byte	0x02, 0x4c
        /*0102*/ 	.byte	0x01
	.zero		1


	//----- nvinfo : EIATTR_INT_WARP_WIDE_INSTR_OFFSETS
	.align		4
        /*0104*/ 	.byte	0x04, 0x31
        /*0106*/ 	.short	(.L_48 - .L_47)


	//   ....[0]....
.L_47:
        /*0108*/ 	.word	0x00002f80


	//   ....[1]....
        /*010c*/ 	.word	0x00002fb0


	//   ....[2]....
        /*0110*/ 	.word	0x000030d0


	//   ....[3]....
        /*0114*/ 	.word	0x0000a0c0


	//   ....[4]....
        /*0118*/ 	.word	0x0000a110


	//----- nvinfo : EIATTR_COOP_GROUP_MASK_REGIDS
	.align		4
.L_48:
        /*011c*/ 	.byte	0x04, 0x29
        /*011e*/ 	.short	(.L_50 - .L_49)


	//   ....[0]....
.L_49:
        /*0120*/ 	.word	0xffffffff


	//   ....[1]....
        /*0124*/ 	.word	0xffffffff


	//   ....[2]....
        /*0128*/ 	.word	0xffffffff


	//   ....[3]....
        /*012c*/ 	.word	0xffffffff


	//----- nvinfo : EIATTR_COOP_GROUP_INSTR_OFFSETS
	.align		4
.L_50:
        /*0130*/ 	.byte	0x04, 0x28
        /*0132*/ 	.short	(.L_52 - .L_51)


	//   ....[0]....
.L_51:
        /*0134*/ 	.word	0x00000060


	//   ....[1]....
        /*0138*/ 	.word	0x00000320


	//   ....[2]....
        /*013c*/ 	.word	0x00009f50


	//   ....[3]....
        /*0140*/ 	.word	0x0000a1c0


	//----- nvinfo : EIATTR_VRC_CTA_INIT_COUNT
	.align		4
.L_52:
        /*0144*/ 	.byte	0x02, 0x4a
        /*0146*/ 	.byte	0x80
	.zero		1


	//----- nvinfo : EIATTR_MBARRIER_INSTR_OFFSETS
	.align		4
        /*0148*/ 	.byte	0x04, 0x39
        /*014a*/ 	.short	(.L_54 - .L_53)


	//   ....[0]....
.L_53:
        /*014c*/ 	.word	0x000031b0
        /*0150*/ 	.word	0x000000ff
        /*0154*/ 	.word	0x00000000
        /*0158*/ 	.short	0x0100
        /*015a*/ 	.byte	0x0c
	.zero		1


	//   ....[1]....
        /*015c*/ 	.word	0x00003240
        /*0160*/ 	.word	0x000000ff
        /*0164*/ 	.word	0x00018008
        /*0168*/ 	.short	0x0100
        /*016a*/ 	.byte	0x0a
	.zero		1


	//   ....[2]....
        /*016c*/ 	.word	0x00006eb0
        /*0170*/ 	.word	0x000000ff
        /*0174*/ 	.word	0x00000000
        /*0178*/ 	.short	0x010a
        /*017a*/ 	.byte	0x0d
	.zero		1


	//   ....[3]....
        /*017c*/ 	.word	0x00007ed0
        /*0180*/ 	.word	0x000000ff
        /*0184*/ 	.word	0x00000000
        /*0188*/ 	.short	0x010a
        /*018a*/ 	.byte	0x0c
	.zero		1


	//   ....[4]....
        /*018c*/ 	.word	0x00007ff0
        /*0190*/ 	.word	0x000000ff
        /*0194*/ 	.word	0x00018000
        /*0198*/ 	.short	0x0108
        /*019a*/ 	.byte	0x0a
	.zero		1


	//   ....[5]....
        /*019c*/ 	.word	0x000080b0
        /*01a0*/ 	.word	0x000000ff
        /*01a4*/ 	.word	0x00018008
        /*01a8*/ 	.short	0x0108
        /*01aa*/ 	.byte	0x0a
	.zero		1


	//   ....[6]....
        /*01ac*/ 	.word	0x0000a1e0
        /*01b0*/ 	.word	0x000000ff
        /*01b4*/ 	.word	0x00000000
        /*01b8*/ 	.short	0x010a
        /*01ba*/ 	.byte	0x0d
	.zero		1


	//   ....[7]....
        /*01bc*/ 	.word	0x0000a210
        /*01c0*/ 	.word	0x000000ff
        /*01c4*/ 	.word	0x00000000
        /*01c8*/ 	.short	0x010a
        /*01ca*/ 	.byte	0x0c
	.zero		1


	//----- nvinfo : EIATTR_NUM_MBARRIERS
	.align		4
.L_54:
        /*01cc*/ 	.byte	0x03, 0x38
        /*01ce*/ 	.short	0x0002


	//----- nvinfo : EIATTR_EXIT_INSTR_OFFSETS
	.align		4
        /*01d0*/ 	.byte	0x04, 0x1c
        /*01d2*/ 	.short	(.L_56 - .L_55)


	//   ....[0]....
.L_55:
        /*01d4*/ 	.word	0x0000a1d0


	//----- nvinfo : EIATTR_REQNTID
	.align		4
.L_56:
        /*01d8*/ 	.byte	0x04, 0x10
        /*01da*/ 	.short	(.L_58 - .L_57)
.L_57:
        /*01dc*/ 	.word	0x00000080
        /*01e0*/ 	.word	0x00000001
        /*01e4*/ 	.word	0x00000001


	//----- nvinfo : EIATTR_CRS_STACK_SIZE
	.align		4
.L_58:
        /*01e8*/ 	.byte	0x04, 0x1e
        /*01ea*/ 	.short	(.L_60 - .L_59)
.L_59:
        /*01ec*/ 	.word	0x00000000


	//----- nvinfo : EIATTR_CBANK_PARAM_SIZE
	.align		4
.L_60:
        /*01f0*/ 	.byte	0x03, 0x19
        /*01f2*/ 	.short	0x0050


	//----- nvinfo : EIATTR_PARAM_CBANK
	.align		4
        /*01f4*/ 	.byte	0x04, 0x0a
        /*01f6*/ 	.short	(.L_62 - .L_61)
	.align		4
.L_61:
        /*01f8*/ 	.word	index@(.nv.constant0.matmul_kernel)
        /*01fc*/ 	.short	0x0380
        /*01fe*/ 	.short	0x0050


	//----- nvinfo : EIATTR_SW_WAR
	.align		4
.L_62:
        /*0200*/ 	.byte	0x04, 0x36
        /*0202*/ 	.short	(.L_64 - .L_63)
.L_63:
        /*0204*/ 	.word	0x00000008
.L_64:


//--------------------- .nv.compat                --------------------------
	.section	.nv.compat,"",@"SHT_CUDA_COMPAT_INFO"
	.align	4
        /*0000*/ 	.byte	0x02, 0x02, 0x02, 0x00, 0x02, 0x05, 0x05, 0x00, 0x02, 0x03, 0x00, 0x00, 0x02, 0x06, 0x01, 0x00


//--------------------- .nv.callgraph             --------------------------
	.section	.nv.callgraph,"",@"SHT_CUDA_CALLGRAPH"
	.align	4
	.sectionentsize	8
	.align		4
        /*0000*/ 	.word	0x00000000
	.align		4
        /*0004*/ 	.word	0xffffffff
	.align		4
        /*0008*/ 	.word	0x00000000
	.align		4
        /*000c*/ 	.word	0xfffffffe
	.align		4
        /*0010*/ 	.word	0x00000000
	.align		4
        /*0014*/ 	.word	0xfffffffd
	.align		4
        /*0018*/ 	.word	0x00000000
	.align		4
        /*001c*/ 	.word	0xfffffffc


//--------------------- .text.matmul_kernel       --------------------------
	.section	.text.matmul_kernel,"ax",@progbits
	.align	128
        .global         matmul_kernel
        .type           matmul_kernel,@function
        .size           matmul_kernel,(.L_x_20 - matmul_kernel)
        .other          matmul_kernel,@"STO_CUDA_ENTRY STV_DEFAULT"
matmul_kernel:
.text.matmul_kernel:
[----:B------:R-:W1:Y:S01]  /*0000*/  LDC R1, c[0x0][0x37c] ;  /* 0x0000df00ff017b82 */ /* 0x000e620000000800 */
[----:B------:R-:W2:Y:S02]  /*0010*/  S2R R69, SR_TID.X ;  /* 0x0000000000457919 */ /* 0x000ea40000002100 */
[----:B--2---:R-:W-:-:S13]  /*0020*/  ISETP.GE.U32.AND P0, PT, R69, 0x20, PT ;  /* 0x000000204500780c */ /* 0x004fda0003f06070 */
[----:B------:R-:W-:Y:S02]  /*0030*/  VOTEU.ANY UP0, P0 ;  /* 0x0000000000ff7886 */ /* 0x000fe40000000100 */
[----:B-1----:R-:W-:Y:S05]  /*0040*/  BRA.U UP0, `(.L_x_0) ;  /* 0x0000000100b87547 */ /* 0x002fea000b800000 */
[----:B------:R-:W1:Y:S01]  /*0050*/  S2UR UR6, SR_CgaCtaId ;  /* 0x00000000000679c3 */ /* 0x000e620000008800 */
[----:B------:R-:W-:Y:S01]  /*0060*/  NOP ;  /* 0x0000000000007918 */ /* 0x000fe20000000000 */
[----:B------:R-:W-:Y:S02]  /*0070*/  UMOV UR4, 0x40 ;  /* 0x0000004000047882 */ /* 0x000fe40000000000 */
[----:B-1----:R-:W-:-:S09]  /*0080*/  ULEA UR4, UR6, UR4, 0x18 ;  /* 0x0000000406047291 */ /* 0x002fd2000f8ec0ff */
[----:B------:R-:W1:Y:S01]  /*0090*/  LDS.U8 R0, [UR4] ;  /* 0x00000004ff007984 */ /* 0x000e620008000000 */
[----:B------:R-:W-:Y:S02]  /*00a0*/  UMOV UR4, 0x400 ;  /* 0x0000040000047882 */ /* 0x000fe40000000000 */
[----:B------:R-:W-:Y:S01]  /*00b0*/  ULEA UR4, UR6, UR4, 0x18 ;  /* 0x0000000406047291 */ /* 0x000fe2000f8ec0ff */
[----:B-1----:R-:W-:-:S13]  /*00c0*/  ISETP.NE.AND P0, PT, R0, RZ, PT ;  /* 0x000000ff0000720c */ /* 0x002fda0003f05270 */
[----:B------:R-:W-:Y:S05]  /*00d0*/  @P0 BRA `(.L_x_1) ;  /* 0x00000000007c0947 */ /* 0x000fea0003800000 */
[----:B------:R-:W-:-:S13]  /*00e0*/  ELECT P0, URZ, PT ;  /* 0x0000000000ff782f */ /* 0x000fda0003800000 */
[----:B------:R-:W-:Y:S05]  /*00f0*/  @!P0 BRA `(.L_x_2) ;  /* 0x0000000000848947 */ /* 0x000fea0003800000 */
[----:B------:R-:W-:Y:S01]  /*0100*/  UMOV UR5, 0x4 ;  /* 0x0000000400057882 */ /* 0x000fe20000000000 */
[----:B------:R-:W-:Y:S02]  /*0110*/  IMAD.MOV.U32 R4, RZ, RZ, 0x1 ;  /* 0x00000001ff047424 */ /* 0x000fe400078e00ff */
[----:B------:R-:W-:Y:S02]  /*0120*/  IMAD.MOV.U32 R5, RZ, RZ, 0xf ;  /* 0x0000000fff057424 */ /* 0x000fe400078e00ff */
[----:B------:R-:W-:Y:S04]  /*0130*/  DEPBAR.LE SB1, 0x36 ;  /* 0x00009d800000791a */ /* 0x000fe80000000000 */
[----:B------:R-:W1:Y:S02]  /*0140*/  UTCATOMSWS.FIND_AND_SET.ALIGN UP1, UR5, UR5 ;  /* 0x00000005000575e3 */ /* 0x000e640008020800 */
[----:B-1----:R-:W-:-:S04]  /*0150*/  PLOP3.LUT P0, PT, PT, PT, UP1, 0x80, 0x8 ;  /* 0x000000000008781c */ /* 0x002fc80003f0f018 */
[----:B------:R-:W-:-:S04]  /*0160*/  SEL R0, RZ, 0xffffffff, !P0 ;  /* 0xffffffffff007807 */ /* 0x000fc80004000000 */
[----:B------:R-:W-:Y:S01]  /*0170*/  ISETP.NE.AND P0, PT, R0, RZ, PT ;  /* 0x000000ff0000720c */ /* 0x000fe20003f05270 */
[----:B------:R-:W-:-:S12]  /*0180*/  IMAD.U32 R0, RZ, RZ, UR5 ;  /* 0x00000005ff007e24 */ /* 0x000fd8000f8e00ff */
[----:B------:R-:W-:Y:S05]  /*0190*/  @P0 BRA `(.L_x_3) ;  /* 0x0000000000240947 */ /* 0x000fea0003800000 */
.L_x_4:
[----:B------:R-:W-:Y:S05]  /*01a0*/  NANOSLEEP 0x64 ;  /* 0x000000640000795d */ /* 0x000fea0003800000 */
[----:B------:R-:W-:-:S05]  /*01b0*/  UMOV UR5, 0x4 ;  /* 0x0000000400057882 */ /* 0x000fca0000000000 */
[----:B------:R-:W-:Y:S04]  /*01c0*/  DEPBAR.LE SB1, 0x36 ;  /* 0x00009d800000791a */ /* 0x000fe80000000000 */
[----:B------:R-:W1:Y:S02]  /*01d0*/  UTCATOMSWS.FIND_AND_SET.ALIGN UP1, UR5, UR5 ;  /* 0x00000005000575e3 */ /* 0x000e640008020800 */
[----:B-1----:R-:W-:-:S04]  /*01e0*/  PLOP3.LUT P0, PT, PT, PT, UP1, 0x80, 0x8 ;  /* 0x000000000008781c */ /* 0x002fc80003f0f018 */
[----:B------:R-:W-:-:S04]  /*01f0*/  SEL R0, RZ, 0xffffffff, !P0 ;  /* 0xffffffffff007807 */ /* 0x000fc80004000000 */
[----:B------:R-:W-:Y:S01]  /*0200*/  ISETP.NE.AND P0, PT, R0, RZ, PT ;  /* 0x000000ff0000720c */ /* 0x000fe20003f05270 */
[----:B------:R-:W-:-:S12]  /*0210*/  IMAD.U32 R0, RZ, RZ, UR5 ;  /* 0x00000005ff007e24 */ /* 0x000fd8000f8e00ff */
[----:B------:R-:W-:Y:S05]  /*0220*/  @!P0 BRA `(.L_x_4) ;  /* 0xfffffffc00dc8947 */ /* 0x000fea000383ffff */
.L_x_3:
[C---:B------:R-:W-:Y:S01]  /*0230*/  VIADD R3, R0.reuse, 0x10 ;  /* 0x0000001000037836 */ /* 0x040fe20000000000 */
[----:B------:R-:W-:Y:S01]  /*0240*/  UMOV UR5, 0x50 ;  /* 0x0000005000057882 */ /* 0x000fe20000000000 */
[----:B------:R-:W-:Y:S01]  /*0250*/  SHF.L.U32 R2, R5, R0, RZ ;  /* 0x0000000005027219 */ /* 0x000fe200000006ff */
[----:B------:R-:W-:Y:S01]  /*0260*/  ULEA UR5, UR6, UR5, 0x18 ;  /* 0x0000000506057291 */ /* 0x000fe2000f8ec0ff */
[----:B------:R-:W-:Y:S01]  /*0270*/  IMAD.SHL.U32 R0, R0, 0x20, RZ ;  /* 0x0000002000007824 */ /* 0x000fe200078e00ff */
[----:B------:R-:W-:-:S04]  /*0280*/  SHF.L.U32 R3, R4, R3, RZ ;  /* 0x0000000304037219 */ /* 0x000fc800000006ff */
[----:B------:R-:W-:-:S05]  /*0290*/  LOP3.LUT R2, R3, R2, RZ, 0xfc, !PT ;  /* 0x0000000203027212 */ /* 0x000fca00078efcff */
[----:B------:R1:W-:Y:S04]  /*02a0*/  ATOMS.OR RZ, [UR5], R2 ;  /* 0x00000002ffff798c */ /* 0x0003e8000b000005 */
[----:B------:R1:W-:Y:S01]  /*02b0*/  STS [UR4], R0 ;  /* 0x00000000ff007988 */ /* 0x0003e20008000804 */
[----:B------:R-:W-:Y:S05]  /*02c0*/  BRA `(.L_x_2) ;  /* 0x0000000000107947 */ /* 0x000fea0003800000 */
.L_x_1:
[----:B------:R-:W-:Y:S01]  /*02d0*/  IMAD.MOV.U32 R0, RZ, RZ, -0x1 ;  /* 0xffffffffff007424 */ /* 0x000fe200078e00ff */
[----:B------:R-:W-:-:S04]  /*02e0*/  MOV R2, 0x310 ;  /* 0x0000031000027802 */ /* 0x000fc80000000f00 */
[----:B------:R1:W-:Y:S03]  /*02f0*/  STS [UR4], R0 ;  /* 0x00000000ff007988 */ /* 0x0003e60008000804 */
[----:B-1----:R-:W-:Y:S05]  /*0300*/  CALL.REL.NOINC `($__internal_1_$__cuda_sm10x_tcgen05_guardrail_trap_phase_invalid_during_alloc) ;  /* 0x0000009c00d87944 */ /* 0x002fea0003c00000 */
.L_x_2:
[----:B------:R-:W-:Y:S05]  /*0310*/  WARPSYNC.ALL ;  /* 0x0000000000007948 */ /* 0x000fea0003800000 */
[----:B------:R-:W-:Y:S01]  /*0320*/  NOP ;  /* 0x0000000000007918 */ /* 0x000fe20000000000 */
.L_x_0:
[----:B------:R-:W2:Y:S01]  /*0330*/  LDC.64 R52, c[0x0][0x398] ;  /* 0x0000e600ff347b82 */ /* 0x000ea20000000a00 */
[----:B------:R-:W3:Y:S01]  /*0340*/  S2R R5, SR_CTAID.X ;  /* 0x0000000000057919 */ /* 0x000ee20000002500 */
[----:B------:R-:W-:Y:S01]  /*0350*/  UMOV UR10, 0x400 ;  /* 0x00000400000a7882 */ /* 0x000fe20000000000 */
[C---:B------:R-:W-:Y:S01]  /*0360*/  LOP3.LUT R33, R69.reuse, 0x3f, RZ, 0xc0, !PT ;  /* 0x0000003f45217812 */ /* 0x040fe200078ec0ff */
[----:B------:R-:W4:Y:S01]  /*0370*/  LDCU UR4, c[0x0][0x3a4] ;  /* 0x00007480ff0477ac */ /* 0x000f220008000800 */
[----:B------:R-:W-:-:S03]  /*0380*/  LOP3.LUT R72, R69, 0x1f, RZ, 0xc0, !PT ;  /* 0x0000001f45487812 */ /* 0x000fc600078ec0ff */
[----:B------:R-:W5:Y:S01]  /*0390*/  S2UR UR5, SR_CgaCtaId ;  /* 0x00000000000579c3 */ /* 0x000f620000008800 */
[----:B------:R-:W1:Y:S01]  /*03a0*/  LDCU.128 UR16, c[0x0][0x380] ;  /* 0x00007000ff1077ac */ /* 0x000e620008000c00 */
[----:B------:R-:W1:Y:S06]  /*03b0*/  LDCU.64 UR20, c[0x0][0x358] ;  /* 0x00006b00ff1477ac */ /* 0x000e6c0008000a00 */
[----:B------:R-:W1:Y:S01]  /*03c0*/  LDC.64 R130, c[0x0][0x3a8] ;  /* 0x0000ea00ff827b82 */ /* 0x000e620000000a00 */
[----:B------:R-:W-:Y:S01]  /*03d0*/  UMOV UR7, 0x1 ;  /* 0x0000000100077882 */ /* 0x000fe20000000000 */
[----:B-12---:R-:W-:-:S06]  /*03e0*/  VIADD R0, R53, 0x7f ;  /* 0x0000007f35007836 */ /* 0x006fcc0000000000 */
[----:B------:R-:W1:Y:S01]  /*03f0*/  LDC R198, c[0x0][0x3a0] ;  /* 0x0000e800ffc67b82 */ /* 0x000e620000000800 */
[----:B------:R-:W-:Y:S01]  /*0400*/  SHF.R.S32.HI R3, RZ, 0x1f, R0 ;  /* 0x0000001fff037819 */ /* 0x000fe20000011400 */
[----:B-----5:R-:W-:-:S03]  /*0410*/  ULEA UR10, UR5, UR10, 0x18 ;  /* 0x0000000a050a7291 */ /* 0x020fc6000f8ec0ff */
[----:B------:R-:W-:Y:S02]  /*0420*/  LEA.HI R3, R3, R0, RZ, 0x7 ;  /* 0x0000000003037211 */ /* 0x000fe400078f38ff */
[----:B---3--:R-:W-:Y:S02]  /*0430*/  IABS R8, R5 ;  /* 0x0000000500087213 */ /* 0x008fe40000000000 */
[----:B------:R-:W-:Y:S01]  /*0440*/  SHF.R.S32.HI R3, RZ, 0x7, R3 ;  /* 0x00000007ff037819 */ /* 0x000fe20000011403 */
[----:B------:R-:W-:-:S04]  /*0450*/  IMAD R70, R72, R131, RZ ;  /* 0x0000008348467224 */ /* 0x000fc800078e02ff */
[----:B------:R-:W-:-:S05]  /*0460*/  IMAD.SHL.U32 R4, R3, 0x8, RZ ;  /* 0x0000000803047824 */ /* 0x000fca00078e00ff */
[-C--:B------:R-:W-:Y:S02]  /*0470*/  IABS R7, R4.reuse ;  /* 0x0000000400077213 */ /* 0x080fe40000000000 */
[----:B------:R-:W-:Y:S01]  /*0480*/  IABS R10, R4 ;  /* 0x00000004000a7213 */ /* 0x000fe20000000000 */
[----:B-1----:R-:W-:Y:S01]  /*0490*/  VIADD R195, R198, 0x1f ;  /* 0x0000001fc6c37836 */ /* 0x002fe20000000000 */
[----:B------:R-:W1:Y:S08]  /*04a0*/  I2F.RP R0, R7 ;  /* 0x0000000700007306 */ /* 0x000e700000209400 */
[----:B-1----:R-:W1:Y:S02]  /*04b0*/  MUFU.RCP R0, R0 ;  /* 0x0000000000007308 */ /* 0x002e640000001000 */
[----:B-1----:R-:W-:-:S02]  /*04c0*/  VIADD R2, R0, 0xffffffe ;  /* 0x0ffffffe00027836 */ /* 0x002fc40000000000 */
[----:B------:R-:W-:Y:S01]  /*04d0*/  IMAD.MOV R0, RZ, RZ, -R10 ;  /* 0x000000ffff007224 */ /* 0x000fe200078e0a0a */
[----:B------:R-:W-:-:S03]  /*04e0*/  IABS R10, R52 ;  /* 0x00000034000a7213 */ /* 0x000fc60000000000 */
[----:B------:R1:W2:Y:S02]  /*04f0*/  F2I.FTZ.U32.TRUNC.NTZ R3, R2 ;  /* 0x0000000200037305 */ /* 0x0002a4000021f000 */
[----:B-1----:R-:W-:Y:S02]  /*0500*/  IMAD.MOV.U32 R2, RZ, RZ, RZ ;  /* 0x000000ffff027224 */ /* 0x002fe400078e00ff */
[----:B--2---:R-:W-:-:S04]  /*0510*/  IMAD.MOV R6, RZ, RZ, -R3 ;  /* 0x000000ffff067224 */ /* 0x004fc800078e0a03 */
[----:B------:R-:W-:Y:S02]  /*0520*/  IMAD R9, R6, R7, RZ ;  /* 0x0000000706097224 */ /* 0x000fe400078e02ff */
[----:B------:R-:W-:Y:S02]  /*0530*/  IMAD.MOV.U32 R6, RZ, RZ, R8 ;  /* 0x000000ffff067224 */ /* 0x000fe400078e0008 */
[----:B------:R-:W-:-:S06]  /*0540*/  IMAD.HI.U32 R3, R3, R9, R2 ;  /* 0x0000000903037227 */ /* 0x000fcc00078e0002 */
[----:B------:R-:W-:-:S04]  /*0550*/  IMAD.HI.U32 R3, R3, R6, RZ ;  /* 0x0000000603037227 */ /* 0x000fc800078e00ff */
[----:B------:R-:W-:Y:S01]  /*0560*/  IMAD R0, R3, R0, R6 ;  /* 0x0000000003007224 */ /* 0x000fe200078e0206 */
[----:B------:R-:W-:Y:S04]  /*0570*/  BAR.SYNC.DEFER_BLOCKING 0x0 ;  /* 0x0000000000007b1d */ /* 0x000fe80000010000 */
[----:B------:R-:W-:-:S13]  /*0580*/  ISETP.GT.U32.AND P1, PT, R7, R0, PT ;  /* 0x000000000700720c */ /* 0x000fda0003f24070 */
[----:B------:R-:W-:Y:S02]  /*0590*/  @!P1 IMAD.IADD R0, R0, 0x1, -R7 ;  /* 0x0000000100009824 */ /* 0x000fe400078e0a07 */
[----:B------:R-:W-:Y:S01]  /*05a0*/  @!P1 VIADD R3, R3, 0x1 ;  /* 0x0000000103039836 */ /* 0x000fe20000000000 */
[----:B------:R-:W-:Y:S02]  /*05b0*/  ISETP.NE.AND P1, PT, R4, RZ, PT ;  /* 0x000000ff0400720c */ /* 0x000fe40003f25270 */
[----:B------:R-:W-:Y:S02]  /*05c0*/  ISETP.GE.U32.AND P0, PT, R0, R7, PT ;  /* 0x000000070000720c */ /* 0x000fe40003f06070 */
[----:B------:R-:W-:-:S04]  /*05d0*/  LOP3.LUT R0, R5, R4, RZ, 0x3c, !PT ;  /* 0x0000000405007212 */ /* 0x000fc800078e3cff */
[----:B------:R-:W-:Y:S01]  /*05e0*/  ISETP.GE.AND P2, PT, R0, RZ, PT ;  /* 0x000000ff0000720c */ /* 0x000fe20003f46270 */
[----:B------:R-:W-:-:S06]  /*05f0*/  VIADD R0, R52, 0x3f ;  /* 0x0000003f34007836 */ /* 0x000fcc0000000000 */
[----:B------:R-:W-:-:S04]  /*0600*/  @P0 VIADD R3, R3, 0x1 ;  /* 0x0000000103030836 */ /* 0x000fc80000000000 */
[----:B------:R-:W-:Y:S01]  /*0610*/  IMAD.MOV.U32 R2, RZ, RZ, R3 ;  /* 0x000000ffff027224 */ /* 0x000fe200078e0003 */
[----:B------:R-:W-:-:S03]  /*0620*/  SHF.R.S32.HI R3, RZ, 0x1f, R0 ;  /* 0x0000001fff037819 */ /* 0x000fc60000011400 */
[----:B------:R-:W-:Y:S01]  /*0630*/  @!P2 IMAD.MOV R2, RZ, RZ, -R2 ;  /* 0x000000ffff02a224 */ /* 0x000fe200078e0a02 */
[----:B------:R-:W-:Y:S02]  /*0640*/  @!P1 LOP3.LUT R2, RZ, R4, RZ, 0x33, !PT ;  /* 0x00000004ff029212 */ /* 0x000fe400078e33ff */
[----:B------:R-:W-:-:S03]  /*0650*/  LEA.HI R3, R3, R0, RZ, 0x6 ;  /* 0x0000000003037211 */ /* 0x000fc600078f30ff */
[----:B------:R-:W-:Y:S02]  /*0660*/  IMAD.SHL.U32 R9, R2, 0x8, RZ ;  /* 0x0000000802097824 */ /* 0x000fe400078e00ff */
[----:B------:R-:W-:-:S03]  /*0670*/  IMAD.MOV R2, RZ, RZ, -R2 ;  /* 0x000000ffff027224 */ /* 0x000fc600078e0a02 */
[----:B------:R-:W-:Y:S01]  /*0680*/  LEA.HI.SX32 R3, R3, -R9, 0x1a ;  /* 0x8000000903037211 */ /* 0x000fe200078fd2ff */
[----:B------:R-:W-:Y:S02]  /*0690*/  IMAD R12, R4, R2, R5 ;  /* 0x00000002040c7224 */ /* 0x000fe400078e0205 */
[----:B------:R-:W-:Y:S01]  /*06a0*/  IMAD.MOV.U32 R2, RZ, RZ, RZ ;  /* 0x000000ffff027224 */ /* 0x000fe200078e00ff */
[----:B------:R-:W-:Y:S02]  /*06b0*/  VIMNMX R11, PT, PT, R3, 0x8, PT ;  /* 0x00000008030b7848 */ /* 0x000fe40003fe0100 */
[----:B------:R-:W-:Y:S02]  /*06c0*/  IABS R7, R12 ;  /* 0x0000000c00077213 */ /* 0x000fe40000000000 */
[-C--:B------:R-:W-:Y:S02]  /*06d0*/  IABS R8, R11.reuse ;  /* 0x0000000b00087213 */ /* 0x080fe40000000000 */
[----:B------:R-:W-:-:S02]  /*06e0*/  IABS R4, R11 ;  /* 0x0000000b00047213 */ /* 0x000fc40000000000 */
[----:B------:R-:W1:Y:S08]  /*06f0*/  I2F.RP R0, R8 ;  /* 0x0000000800007306 */ /* 0x000e700000209400 */
[----:B-1----:R-:W1:Y:S02]  /*0700*/  MUFU.RCP R0, R0 ;  /* 0x0000000000007308 */ /* 0x002e640000001000 */
[----:B-1----:R-:W-:Y:S01]  /*0710*/  VIADD R3, R0, 0xffffffe ;  /* 0x0ffffffe00037836 */ /* 0x002fe20000000000 */
[----:B------:R-:W-:-:S05]  /*0720*/  IABS R0, R53 ;  /* 0x0000003500007213 */ /* 0x000fca0000000000 */
[----:B------:R-:W1:Y:S02]  /*0730*/  F2I.FTZ.U32.TRUNC.NTZ R3, R3 ;  /* 0x0000000300037305 */ /* 0x000e64000021f000 */
[----:B-1----:R-:W-:-:S04]  /*0740*/  IMAD.MOV R6, RZ, RZ, -R3 ;  /* 0x000000ffff067224 */ /* 0x002fc800078e0a03 */
[----:B------:R-:W-:Y:S02]  /*0750*/  IMAD.MOV.U32 R5, RZ, RZ, R6 ;  /* 0x000000ffff057224 */ /* 0x000fe400078e0006 */
[----:B------:R-:W1:Y:S02]  /*0760*/  I2F.RP R6, R0 ;  /* 0x0000000000067306 */ /* 0x000e640000209400 */
[----:B------:R-:W-:-:S04]  /*0770*/  IMAD R5, R5, R8, RZ ;  /* 0x0000000805057224 */ /* 0x000fc800078e02ff */
[----:B------:R-:W-:-:S04]  /*0780*/  IMAD.HI.U32 R2, R3, R5, R2 ;  /* 0x0000000503027227 */ /* 0x000fc800078e0002 */
[----:B------:R-:W-:Y:S02]  /*0790*/  IMAD.MOV R3, RZ, RZ, -R4 ;  /* 0x000000ffff037224 */ /* 0x000fe400078e0a04 */
[----:B------:R-:W-:Y:S01]  /*07a0*/  IMAD.HI.U32 R2, R2, R7, RZ ;  /* 0x0000000702027227 */ /* 0x000fe200078e00ff */
[----:B------:R-:W2:Y:S03]  /*07b0*/  I2F.RP R4, R10 ;  /* 0x0000000a00047306 */ /* 0x000ea60000209400 */
[----:B------:R-:W-:-:S05]  /*07c0*/  IMAD R3, R2, R3, R7 ;  /* 0x0000000302037224 */ /* 0x000fca00078e0207 */
[----:B------:R-:W-:Y:S01]  /*07d0*/  ISETP.GT.U32.AND P1, PT, R8, R3, PT ;  /* 0x000000030800720c */ /* 0x000fe20003f24070 */
[----:B-1----:R-:W1:Y:S08]  /*07e0*/  MUFU.RCP R6, R6 ;  /* 0x0000000600067308 */ /* 0x002e700000001000 */
[----:B--2---:R-:W2:Y:S04]  /*07f0*/  MUFU.RCP R4, R4 ;  /* 0x0000000400047308 */ /* 0x004ea80000001000 */
[----:B------:R-:W-:-:S02]  /*0800*/  @!P1 IMAD.IADD R3, R3, 0x1, -R8 ;  /* 0x0000000103039824 */ /* 0x000fc400078e0a08 */
[----:B------:R-:W-:Y:S01]  /*0810*/  @!P1 VIADD R2, R2, 0x1 ;  /* 0x0000000102029836 */ /* 0x000fe20000000000 */
[----:B------:R-:W-:Y:S02]  /*0820*/  ISETP.NE.AND P1, PT, R11, RZ, PT ;  /* 0x000000ff0b00720c */ /* 0x000fe40003f25270 */
[----:B------:R-:W-:Y:S01]  /*0830*/  ISETP.GE.U32.AND P0, PT, R3, R8, PT ;  /* 0x000000080300720c */ /* 0x000fe20003f06070 */
[----:B-1----:R-:W-:Y:S01]  /*0840*/  VIADD R7, R6, 0xffffffe ;  /* 0x0ffffffe06077836 */ /* 0x002fe20000000000 */
[----:B------:R-:W-:Y:S01]  /*0850*/  LOP3.LUT R3, R12, R11, RZ, 0x3c, !PT ;  /* 0x0000000b0c037212 */ /* 0x000fe200078e3cff */
[----:B------:R-:W-:-:S03]  /*0860*/  IMAD.MOV.U32 R6, RZ, RZ, RZ ;  /* 0x000000ffff067224 */ /* 0x000fc600078e00ff */
[----:B------:R-:W-:Y:S01]  /*0870*/  ISETP.GE.AND P2, PT, R3, RZ, PT ;  /* 0x000000ff0300720c */ /* 0x000fe20003f46270 */
[----:B------:R-:W1:Y:S01]  /*0880*/  F2I.FTZ.U32.TRUNC.NTZ R7, R7 ;  /* 0x0000000700077305 */ /* 0x000e62000021f000 */
[----:B--2---:R-:W-:Y:S01]  /*0890*/  VIADD R5, R4, 0xffffffe ;  /* 0x0ffffffe04057836 */ /* 0x004fe20000000000 */
[----:B------:R-:W-:Y:S01]  /*08a0*/  SHF.R.U32.HI R3, RZ, 0x5, R69 ;  /* 0x00000005ff037819 */ /* 0x000fe20000011645 */
[----:B------:R-:W-:-:S03]  /*08b0*/  IMAD.MOV.U32 R4, RZ, RZ, RZ ;  /* 0x000000ffff047224 */ /* 0x000fc600078e00ff */
[----:B------:R-:W-:Y:S01]  /*08c0*/  @P0 VIADD R2, R2, 0x1 ;  /* 0x0000000102020836 */ /* 0x000fe20000000000 */
[----:B------:R-:W-:Y:S01]  /*08d0*/  R2UR UR8, R3 ;  /* 0x00000000030872ca */ /* 0x000fe200000e0000 */
[----:B------:R-:W2:Y:S01]  /*08e0*/  F2I.FTZ.U32.TRUNC.NTZ R5, R5 ;  /* 0x0000000500057305 */ /* 0x000ea2000021f000 */
[----:B------:R-:W-:Y:S01]  /*08f0*/  SHF.R.U32.HI R3, RZ, 0x5, R69 ;  /* 0x00000005ff037819 */ /* 0x000fe20000011645 */
[----:B------:R-:W-:-:S03]  /*0900*/  IMAD.MOV.U32 R68, RZ, RZ, R2 ;  /* 0x000000ffff447224 */ /* 0x000fc600078e0002 */
[----:B------:R-:W-:Y:S01]  /*0910*/  SGXT.U32 R3, R3, 0x2 ;  /* 0x000000020303781a */ /* 0x000fe20000000000 */
[----:B------:R-:W-:Y:S01]  /*0920*/  @!P2 IMAD.MOV R68, RZ, RZ, -R68 ;  /* 0x000000ffff44a224 */ /* 0x000fe200078e0a44 */
[----:B------:R-:W-:Y:S01]  /*0930*/  @!P1 LOP3.LUT R68, RZ, R11, RZ, 0x33, !PT ;  /* 0x0000000bff449212 */ /* 0x000fe200078e33ff */
[----:B-1----:R-:W-:-:S04]  /*0940*/  IMAD.MOV R13, RZ, RZ, -R7 ;  /* 0x000000ffff0d7224 */ /* 0x002fc800078e0a07 */
[----:B------:R-:W-:Y:S02]  /*0950*/  IMAD.MOV R2, RZ, RZ, -R68 ;  /* 0x000000ffff027224 */ /* 0x000fe400078e0a44 */
[----:B------:R-:W-:Y:S02]  /*0960*/  IMAD.SHL.U32 R68, R68, 0x80, RZ ;  /* 0x0000008044447824 */ /* 0x000fe400078e00ff */
[----:B------:R-:W-:Y:S02]  /*0970*/  IMAD R2, R11, R2, R12 ;  /* 0x000000020b027224 */ /* 0x000fe400078e020c */
[----:B--2---:R-:W-:Y:S01]  /*0980*/  IMAD.MOV R11, RZ, RZ, -R5 ;  /* 0x000000ffff0b7224 */ /* 0x004fe200078e0a05 */
[----:B------:R-:W1:Y:S01]  /*0990*/  LDS R12, [UR10] ;  /* 0x0000000aff0c7984 */ /* 0x000e620008000800 */
[----:B------:R-:W-:Y:S01]  /*09a0*/  IMAD.IADD R2, R9, 0x1, R2 ;  /* 0x0000000109027824 */ /* 0x000fe200078e0202 */
[----:B------:R-:W-:Y:S01]  /*09b0*/  LOP3.LUT R3, R68, R3, RZ, 0xfc, !PT ;  /* 0x0000000344037212 */ /* 0x000fe200078efcff */
[----:B------:R-:W-:-:S02]  /*09c0*/  IMAD R9, R11, R10, RZ ;  /* 0x0000000a0b097224 */ /* 0x000fc400078e02ff */
[----:B------:R-:W-:Y:S01]  /*09d0*/  IMAD R2, R2, 0x40, R33 ;  /* 0x0000004002027824 */ /* 0x000fe200078e0221 */
[----:B------:R-:W-:Y:S01]  /*09e0*/  LOP3.LUT R18, R3, 0x7c, RZ, 0xfc, !PT ;  /* 0x0000007c03127812 */ /* 0x000fe200078efcff */
[----:B------:R-:W-:Y:S01]  /*09f0*/  IMAD.HI.U32 R4, R5, R9, R4 ;  /* 0x0000000905047227 */ /* 0x000fe200078e0004 */
[----:B------:R-:W-:Y:S02]  /*0a00*/  LOP3.LUT R14, R3, 0x4, RZ, 0xfc, !PT ;  /* 0x00000004030e7812 */ /* 0x000fe400078efcff */
[----:B------:R-:W-:Y:S01]  /*0a10*/  IABS R9, R2 ;  /* 0x0000000200097213 */ /* 0x000fe20000000000 */
[----:B------:R-:W-:Y:S01]  /*0a20*/  IMAD R5, R13, R0, RZ ;  /* 0x000000000d057224 */ /* 0x000fe200078e02ff */
[----:B------:R-:W-:Y:S02]  /*0a30*/  IABS R13, R3 ;  /* 0x00000003000d7213 */ /* 0x000fe40000000000 */
[----:B------:R-:W-:Y:S01]  /*0a40*/  IABS R17, R18 ;  /* 0x0000001200117213 */ /* 0x000fe20000000000 */
[----:B------:R-:W-:Y:S01]  /*0a50*/  IMAD.HI.U32 R6, R7, R5, R6 ;  /* 0x0000000507067227 */ /* 0x000fe200078e0006 */
[----:B------:R-:W-:-:S02]  /*0a60*/  IABS R15, R14 ;  /* 0x0000000e000f7213 */ /* 0x000fc40000000000 */
[----:B------:R-:W-:Y:S01]  /*0a70*/  ISETP.GE.AND P0, PT, R14, RZ, PT ;  /* 0x000000ff0e00720c */ /* 0x000fe20003f06270 */
[----:B------:R-:W-:Y:S01]  /*0a80*/  IMAD.HI.U32 R4, R4, R9, RZ ;  /* 0x0000000904047227 */ /* 0x000fe200078e00ff */
[C---:B------:R-:W-:Y:S02]  /*0a90*/  LOP3.LUT R14, R3.reuse, 0xc, RZ, 0xfc, !PT ;  /* 0x0000000c030e7812 */ /* 0x040fe400078efcff */
[----:B------:R-:W-:Y:S01]  /*0aa0*/  LOP3.LUT R16, R3, 0x10, RZ, 0xfc, !PT ;  /* 0x0000001003107812 */ /* 0x000fe200078efcff */
[----:B------:R-:W-:Y:S01]  /*0ab0*/  IMAD.SHL.U32 R5, R69, 0x10, RZ ;  /* 0x0000001045057824 */ /* 0x000fe200078e00ff */
[C---:B------:R-:W-:Y:S01]  /*0ac0*/  LOP3.LUT R20, R3.reuse, 0x6c, RZ, 0xfc, !PT ;  /* 0x0000006c03147812 */ /* 0x040fe200078efcff */
[----:B------:R-:W-:Y:S01]  /*0ad0*/  IMAD.MOV R11, RZ, RZ, -R4 ;  /* 0x000000ffff0b7224 */ /* 0x000fe200078e0a04 */
[----:B------:R-:W-:Y:S01]  /*0ae0*/  LOP3.LUT R22, R3, 0x70, RZ, 0xfc, !PT ;  /* 0x0000007003167812 */ /* 0x000fe200078efcff */
[----:B------:R-:W-:Y:S01]  /*0af0*/  IMAD.HI.U32 R4, R6, R13, RZ ;  /* 0x0000000d06047227 */ /* 0x000fe200078e00ff */
[----:B------:R-:W-:-:S02]  /*0b00*/  LOP3.LUT R8, R5, 0x70, RZ, 0xc0, !PT ;  /* 0x0000007005087812 */ /* 0x000fc400078ec0ff */
[----:B------:R-:W-:Y:S01]  /*0b10*/  LOP3.LUT R24, R3, 0x74, RZ, 0xfc, !PT ;  /* 0x0000007403187812 */ /* 0x000fe200078efcff */
[----:B------:R-:W-:Y:S01]  /*0b20*/  IMAD.HI.U32 R7, R6, R17, RZ ;  /* 0x0000001106077227 */ /* 0x000fe200078e00ff */
[----:B------:R-:W-:Y:S02]  /*0b30*/  IABS R65, R20 ;  /* 0x0000001400417213 */ /* 0x000fe40000000000 */
[----:B------:R-:W-:Y:S01]  /*0b40*/  IABS R67, R22 ;  /* 0x0000001600437213 */ /* 0x000fe20000000000 */
[C---:B------:R-:W-:Y:S01]  /*0b50*/  IMAD R5, R10.reuse, R11, R9 ;  /* 0x0000000b0a057224 */ /* 0x040fe200078e0209 */
[----:B------:R-:W-:Y:S01]  /*0b60*/  IABS R71, R24 ;  /* 0x0000001800477213 */ /* 0x000fe20000000000 */
[----:B------:R-:W-:Y:S02]  /*0b70*/  IMAD.MOV R9, RZ, RZ, -R4 ;  /* 0x000000ffff097224 */ /* 0x000fe400078e0a04 */
[----:B------:R-:W-:Y:S01]  /*0b80*/  IMAD R33, R33, 0x80, R8 ;  /* 0x0000008021217824 */ /* 0x000fe200078e0208 */
[----:B------:R-:W-:Y:S01]  /*0b90*/  BAR.SYNC.DEFER_BLOCKING 0x0 ;  /* 0x0000000000007b1d */ /* 0x000fe20000010000 */
[----:B------:R-:W-:Y:S01]  /*0ba0*/  IMAD.MOV R8, RZ, RZ, -R7 ;  /* 0x000000ffff087224 */ /* 0x000fe200078e0a07 */
[----:B------:R-:W-:Y:S01]  /*0bb0*/  ISETP.GT.U32.AND P1, PT, R10, R5, PT ;  /* 0x000000050a00720c */ /* 0x000fe20003f24070 */
[----:B------:R-:W-:Y:S01]  /*0bc0*/  IMAD R7, R0, R9, R13 ;  /* 0x0000000900077224 */ /* 0x000fe200078e020d */
[----:B-1----:R-:W-:Y:S01]  /*0bd0*/  R2UR UR22, R12 ;  /* 0x000000000c1672ca */ /* 0x002fe200000e0000 */
[----:B------:R-:W-:Y:S01]  /*0be0*/  IMAD.HI.U32 R4, R6, R15, RZ ;  /* 0x0000000f06047227 */ /* 0x000fe200078e00ff */
[----:B------:R-:W-:-:S02]  /*0bf0*/  LOP3.LUT R12, R3, 0x8, RZ, 0xfc, !PT ;  /* 0x00000008030c7812 */ /* 0x000fc400078efcff */
[C---:B------:R-:W-:Y:S01]  /*0c00*/  ISETP.GT.U32.AND P4, PT, R0.reuse, R7, PT ;  /* 0x000000070000720c */ /* 0x040fe20003f84070 */
[----:B------:R-:W-:Y:S01]  /*0c10*/  IMAD.MOV R4, RZ, RZ, -R4 ;  /* 0x000000ffff047224 */ /* 0x000fe200078e0a04 */
[----:B------:R-:W-:Y:S01]  /*0c20*/  IABS R11, R12 ;  /* 0x0000000c000b7213 */ /* 0x000fe20000000000 */
[C---:B------:R-:W-:Y:S01]  /*0c30*/  IMAD R17, R0.reuse, R8, R17 ;  /* 0x0000000800117224 */ /* 0x040fe200078e0211 */
[----:B------:R-:W-:Y:S01]  /*0c40*/  IABS R13, R14 ;  /* 0x0000000e000d7213 */ /* 0x000fe20000000000 */
[C---:B------:R-:W-:Y:S01]  /*0c50*/  IMAD R9, R0.reuse, R4, R15 ;  /* 0x0000000400097224 */ /* 0x040fe200078e020f */
[----:B------:R-:W-:Y:S01]  /*0c60*/  IABS R15, R16 ;  /* 0x00000010000f7213 */ /* 0x000fe20000000000 */
[----:B------:R-:W-:Y:S01]  /*0c70*/  @!P1 IMAD.IADD R5, R5, 0x1, -R10 ;  /* 0x0000000105059824 */ /* 0x000fe200078e0a0a */
[----:B------:R-:W-:Y:S01]  /*0c80*/  ISETP.GT.U32.AND P2, PT, R0, R17, PT ;  /* 0x000000110000720c */ /* 0x000fe20003f44070 */
[----:B------:R-:W-:Y:S01]  /*0c90*/  IMAD.HI.U32 R4, R6, R11, RZ ;  /* 0x0000000b06047227 */ /* 0x000fe200078e00ff */
[----:B------:R-:W-:-:S02]  /*0ca0*/  ISETP.GT.U32.AND P1, PT, R0, R9, PT ;  /* 0x000000090000720c */ /* 0x000fc40003f24070 */
[----:B------:R-:W-:Y:S01]  /*0cb0*/  ISETP.GT.U32.AND P3, PT, R10, R5, PT ;  /* 0x000000050a00720c */ /* 0x000fe20003f64070 */
[----:B------:R-:W-:Y:S01]  /*0cc0*/  @!P4 IMAD.IADD R7, R7, 0x1, -R0 ;  /* 0x000000010707c824 */ /* 0x000fe200078e0a00 */
[----:B------:R-:W-:Y:S01]  /*0cd0*/  ISETP.GE.AND P4, PT, R12, RZ, PT ;  /* 0x000000ff0c00720c */ /* 0x000fe20003f86270 */
[----:B------:R-:W-:Y:S01]  /*0ce0*/  IMAD.MOV R4, RZ, RZ, -R4 ;  /* 0x000000ffff047224 */ /* 0x000fe200078e0a04 */
[----:B------:R-:W-:Y:S02]  /*0cf0*/  LOP3.LUT R12, R3, 0x1c, RZ, 0xfc, !PT ;  /* 0x0000001c030c7812 */ /* 0x000fe400078efcff */
[C---:B------:R-:W-:Y:S01]  /*0d00*/  ISETP.GT.U32.AND P6, PT, R0.reuse, R7, PT ;  /* 0x000000070000720c */ /* 0x040fe20003fc4070 */
[----:B------:R-:W-:Y:S01]  /*0d10*/  IMAD R11, R0, R4, R11 ;  /* 0x00000004000b7224 */ /* 0x000fe200078e020b */
[----:B------:R-:W-:Y:S01]  /*0d20*/  IABS R21, R12 ;  /* 0x0000000c00157213 */ /* 0x000fe20000000000 */
[----:B------:R-:W-:-:S04]  /*0d30*/  IMAD.HI.U32 R4, R6, R13, RZ ;  /* 0x0000000d06047227 */ /* 0x000fc800078e00ff */
[--C-:B------:R-:W-:Y:S01]  /*0d40*/  @!P1 IMAD.IADD R9, R9, 0x1, -R0.reuse ;  /* 0x0000000109099824 */ /* 0x100fe200078e0a00 */
[----:B------:R-:W-:Y:S01]  /*0d50*/  ISETP.GE.AND P1, PT, R18, RZ, PT ;  /* 0x000000ff1200720c */ /* 0x000fe20003f26270 */
[----:B------:R-:W-:Y:S01]  /*0d60*/  @!P2 IMAD.IADD R17, R17, 0x1, -R0 ;  /* 0x000000011111a824 */ /* 0x000fe200078e0a00 */
[C---:B------:R-:W-:Y:S01]  /*0d70*/  ISETP.GT.U32.AND P2, PT, R0.reuse, R11, PT ;  /* 0x0000000b0000720c */ /* 0x040fe20003f44070 */
[----:B------:R-:W-:Y:S01]  /*0d80*/  IMAD.MOV R8, RZ, RZ, -R4 ;  /* 0x000000ffff087224 */ /* 0x000fe200078e0a04 */
[----:B------:R-:W-:Y:S01]  /*0d90*/  LOP3.LUT R18, R3, 0x28, RZ, 0xfc, !PT ;  /* 0x0000002803127812 */ /* 0x000fe200078efcff */
[----:B------:R-:W-:Y:S01]  /*0da0*/  @!P6 IMAD.IADD R7, R7, 0x1, -R0 ;  /* 0x000000010707e824 */ /* 0x000fe200078e0a00 */
[----:B------:R-:W-:Y:S01]  /*0db0*/  ISETP.GT.U32.AND P6, PT, R0, R9, PT ;  /* 0x000000090000720c */ /* 0x000fe20003fc4070 */
[----:B------:R-:W-:Y:S01]  /*0dc0*/  IMAD.HI.U32 R4, R6, R15, RZ ;  /* 0x0000000f06047227 */ /* 0x000fe200078e00ff */
[----:B------:R-:W-:Y:S02]  /*0dd0*/  ISETP.GT.U32.AND P5, PT, R0, R17, PT ;  /* 0x000000110000720c */ /* 0x000fe40003fa4070 */
[----:B------:R-:W-:Y:S01]  /*0de0*/  IABS R27, R18 ;  /* 0x00000012001b7213 */ /* 0x000fe20000000000 */
[----:B------:R-:W-:-:S02]  /*0df0*/  IMAD.MOV R4, RZ, RZ, -R4 ;  /* 0x000000ffff047224 */ /* 0x000fc400078e0a04 */
[C---:B------:R-:W-:Y:S01]  /*0e00*/  IMAD R13, R0.reuse, R8, R13 ;  /* 0x00000008000d7224 */ /* 0x040fe200078e020d */
[----:B------:R-:W-:Y:S01]  /*0e10*/  LOP3.LUT R8, R3, 0x14, RZ, 0xfc, !PT ;  /* 0x0000001403087812 */ /* 0x000fe200078efcff */
[C---:B------:R-:W-:Y:S02]  /*0e20*/  IMAD R15, R0.reuse, R4, R15 ;  /* 0x00000004000f7224 */ /* 0x040fe400078e020f */
[--C-:B------:R-:W-:Y:S01]  /*0e30*/  @!P2 IMAD.IADD R11, R11, 0x1, -R0.reuse ;  /* 0x000000010b0ba824 */ /* 0x100fe200078e0a00 */
[----:B------:R-:W-:Y:S01]  /*0e40*/  IABS R4, R8 ;  /* 0x0000000800047213 */ /* 0x000fe20000000000 */
[--C-:B------:R-:W-:Y:S01]  /*0e50*/  @!P6 IMAD.IADD R9, R9, 0x1, -R0.reuse ;  /* 0x000000010909e824 */ /* 0x100fe200078e0a00 */
[C---:B------:R-:W-:Y:S01]  /*0e60*/  ISETP.GT.U32.AND P6, PT, R0.reuse, R15, PT ;  /* 0x0000000f0000720c */ /* 0x040fe20003fc4070 */
[----:B------:R-:W-:Y:S01]  /*0e70*/  @!P5 IMAD.IADD R17, R17, 0x1, -R0 ;  /* 0x000000011111d824 */ /* 0x000fe200078e0a00 */
[C---:B------:R-:W-:Y:S01]  /*0e80*/  ISETP.GT.U32.AND P2, PT, R0.reuse, R11, PT ;  /* 0x0000000b0000720c */ /* 0x040fe20003f44070 */
[----:B------:R-:W-:Y:S01]  /*0e90*/  @!P3 IMAD.IADD R5, R5, 0x1, -R10 ;  /* 0x000000010505b824 */ /* 0x000fe200078e0a0a */
[C---:B------:R-:W-:Y:S01]  /*0ea0*/  LOP3.LUT R10, R3.reuse, 0x18, RZ, 0xfc, !PT ;  /* 0x00000018030a7812 */ /* 0x040fe200078efcff */
[----:B------:R-:W-:Y:S01]  /*0eb0*/  IMAD.MOV.U32 R75, RZ, RZ, R17 ;  /* 0x000000ffff4b7224 */ /* 0x000fe200078e0011 */
[----:B------:R-:W-:Y:S01]  /*0ec0*/  ISETP.GE.AND P3, PT, R3, RZ, PT ;  /* 0x000000ff0300720c */ /* 0x000fe20003f66270 */
[----:B------:R-:W-:Y:S01]  /*0ed0*/  IMAD.MOV.U32 R17, RZ, RZ, R4 ;  /* 0x000000ffff117224 */ /* 0x000fe200078e0004 */
[----:B------:R-:W-:Y:S01]  /*0ee0*/  IABS R19, R10 ;  /* 0x0000000a00137213 */ /* 0x000fe20000000000 */
[----:B------:R-:W-:Y:S01]  /*0ef0*/  @!P1 IMAD.MOV R75, RZ, RZ, -R75 ;  /* 0x000000ffff4b9224 */ /* 0x000fe200078e0a4b */
[----:B------:R-:W-:Y:S01]  /*0f00*/  ISETP.GT.U32.AND P5, PT, R0, R13, PT ;  /* 0x0000000d0000720c */ /* 0x000fe20003fa4070 */
[----:B------:R-:W-:-:S04]  /*0f10*/  IMAD.HI.U32 R4, R6, R17, RZ ;  /* 0x0000001106047227 */ /* 0x000fc800078e00ff */
[--C-:B------:R-:W-:Y:S02]  /*0f20*/  @!P6 IMAD.IADD R15, R15, 0x1, -R0.reuse ;  /* 0x000000010f0fe824 */ /* 0x100fe400078e0a00 */
[----:B------:R-:W-:Y:S01]  /*0f30*/  @!P2 IMAD.IADD R11, R11, 0x1, -R0 ;  /* 0x000000010b0ba824 */ /* 0x000fe200078e0a00 */
[----:B------:R-:W-:Y:S01]  /*0f40*/  ISETP.GE.AND P2, PT, R8, RZ, PT ;  /* 0x000000ff0800720c */ /* 0x000fe20003f46270 */
[----:B------:R-:W-:Y:S01]  /*0f50*/  IMAD.MOV R8, RZ, RZ, -R4 ;  /* 0x000000ffff087224 */ /* 0x000fe200078e0a04 */
[----:B------:R-:W-:Y:S01]  /*0f60*/  ISETP.GT.U32.AND P6, PT, R0, R15, PT ;  /* 0x0000000f0000720c */ /* 0x000fe20003fc4070 */
[----:B------:R-:W-:-:S04]  /*0f70*/  IMAD.HI.U32 R4, R6, R19, RZ ;  /* 0x0000001306047227 */ /* 0x000fc800078e00ff */
[----:B------:R-:W-:Y:S02]  /*0f80*/  IMAD.MOV R4, RZ, RZ, -R4 ;  /* 0x000000ffff047224 */ /* 0x000fe400078e0a04 */
[----:B------:R-:W-:Y:S01]  /*0f90*/  @!P3 IMAD.MOV R7, RZ, RZ, -R7 ;  /* 0x000000ffff07b224 */ /* 0x000fe200078e0a07 */
[----:B------:R-:W-:Y:S01]  /*0fa0*/  ISETP.GE.AND P3, PT, R14, RZ, PT ;  /* 0x000000ff0e00720c */ /* 0x000fe20003f66270 */
[----:B------:R-:W-:Y:S01]  /*0fb0*/  IMAD R19, R0, R4, R19 ;  /* 0x0000000400137224 */ /* 0x000fe200078e0213 */
[----:B------:R-:W-:Y:S01]  /*0fc0*/  LOP3.LUT R14, R3, 0x20, RZ, 0xfc, !PT ;  /* 0x00000020030e7812 */ /* 0x000fe200078efcff */
[--C-:B------:R-:W-:Y:S01]  /*0fd0*/  @!P5 IMAD.IADD R13, R13, 0x1, -R0.reuse ;  /* 0x000000010d0dd824 */ /* 0x100fe200078e0a00 */
[----:B------:R-:W-:Y:S01]  /*0fe0*/  ISETP.GE.AND P5, PT, R16, RZ, PT ;  /* 0x000000ff1000720c */ /* 0x000fe20003fa6270 */
[----:B------:R-:W-:Y:S01]  /*0ff0*/  @!P6 IMAD.IADD R15, R15, 0x1, -R0 ;  /* 0x000000010f0fe824 */ /* 0x000fe200078e0a00 */
[----:B------:R-:W-:Y:S01]  /*1000*/  ISETP.GT.U32.AND P6, PT, R0, R19, PT ;  /* 0x000000130000720c */ /* 0x000fe20003fc4070 */
[----:B------:R-:W-:Y:S01]  /*1010*/  IMAD.HI.U32 R4, R6, R21, RZ ;  /* 0x0000001506047227 */ /* 0x000fe200078e00ff */
[----:B------:R-:W-:-:S02]  /*1020*/  IABS R23, R14 ;  /* 0x0000000e00177213 */ /* 0x000fc40000000000 */
[----:B------:R-:W-:Y:S01]  /*1030*/  LOP3.LUT R16, R3, 0x24, RZ, 0xfc, !PT ;  /* 0x0000002403107812 */ /* 0x000fe200078efcff */
[C---:B------:R-:W-:Y:S01]  /*1040*/  IMAD R17, R0.reuse, R8, R17 ;  /* 0x0000000800117224 */ /* 0x040fe200078e0211 */
[----:B------:R-:W-:Y:S01]  /*1050*/  ISETP.GT.U32.AND P1, PT, R0, R13, PT ;  /* 0x0000000d0000720c */ /* 0x000fe20003f24070 */
[----:B------:R-:W-:Y:S01]  /*1060*/  IMAD.MOV R4, RZ, RZ, -R4 ;  /* 0x000000ffff047224 */ /* 0x000fe200078e0a04 */
[----:B------:R-:W-:Y:S01]  /*1070*/  IABS R25, R16 ;  /* 0x0000001000197213 */ /* 0x000fe20000000000 */
[----:B------:R-:W-:-:S04]  /*1080*/  IMAD.HI.U32 R8, R6, R23, RZ ;  /* 0x0000001706087227 */ /* 0x000fc800078e00ff */
[----:B------:R-:W-:Y:S02]  /*1090*/  @!P6 IMAD.IADD R19, R19, 0x1, -R0 ;  /* 0x000000011313e824 */ /* 0x000fe400078e0a00 */
[----:B------:R-:W-:Y:S02]  /*10a0*/  @!P4 IMAD.MOV R11, RZ, RZ, -R11 ;  /* 0x000000ffff0bc224 */ /* 0x000fe400078e0a0b */
[C---:B------:R-:W-:Y:S01]  /*10b0*/  IMAD R21, R0.reuse, R4, R21 ;  /* 0x0000000400157224 */ /* 0x040fe200078e0215 */
[----:B------:R-:W-:Y:S01]  /*10c0*/  ISETP.GT.U32.AND P4, PT, R0, R19, PT ;  /* 0x000000130000720c */ /* 0x000fe20003f84070 */
[----:B------:R-:W-:Y:S02]  /*10d0*/  IMAD.MOV R8, RZ, RZ, -R8 ;  /* 0x000000ffff087224 */ /* 0x000fe400078e0a08 */
[----:B------:R-:W-:Y:S01]  /*10e0*/  IMAD.HI.U32 R4, R6, R25, RZ ;  /* 0x0000001906047227 */ /* 0x000fe200078e00ff */
[----:B------:R-:W-:-:S03]  /*10f0*/  ISETP.GT.U32.AND P6, PT, R0, R21, PT ;  /* 0x000000150000720c */ /* 0x000fc60003fc4070 */
[C---:B------:R-:W-:Y:S01]  /*1100*/  IMAD R23, R0.reuse, R8, R23 ;  /* 0x0000000800177224 */ /* 0x040fe200078e0217 */
[----:B------:R-:W-:Y:S01]  /*1110*/  LOP3.LUT R8, R3, 0x2c, RZ, 0xfc, !PT ;  /* 0x0000002c03087812 */ /* 0x000fe200078efcff */
[----:B------:R-:W-:Y:S02]  /*1120*/  IMAD.MOV R4, RZ, RZ, -R4 ;  /* 0x000000ffff047224 */ /* 0x000fe400078e0a04 */
[--C-:B------:R-:W-:Y:S01]  /*1130*/  @!P1 IMAD.IADD R13, R13, 0x1, -R0.reuse ;  /* 0x000000010d0d9824 */ /* 0x100fe200078e0a00 */
[C---:B------:R-:W-:Y:S01]  /*1140*/  ISETP.GT.U32.AND P1, PT, R0.reuse, R17, PT ;  /* 0x000000110000720c */ /* 0x040fe20003f24070 */
[C---:B------:R-:W-:Y:S01]  /*1150*/  IMAD R25, R0.reuse, R4, R25 ;  /* 0x0000000400197224 */ /* 0x040fe200078e0219 */
[----:B------:R-:W-:Y:S01]  /*1160*/  IABS R29, R8 ;  /* 0x00000008001d7213 */ /* 0x000fe20000000000 */
[----:B------:R-:W-:Y:S01]  /*1170*/  @!P5 IMAD.MOV R15, RZ, RZ, -R15 ;  /* 0x000000ffff0fd224 */ /* 0x000fe200078e0a0f */
[C---:B------:R-:W-:Y:S01]  /*1180*/  ISETP.GT.U32.AND P5, PT, R0.reuse, R23, PT ;  /* 0x000000170000720c */ /* 0x040fe20003fa4070 */
[----:B------:R-:W-:Y:S01]  /*1190*/  @!P4 IMAD.IADD R19, R19, 0x1, -R0 ;  /* 0x000000011313c824 */ /* 0x000fe200078e0a00 */
[----:B------:R-:W-:Y:S01]  /*11a0*/  ISETP.GT.U32.AND P4, PT, R0, R25, PT ;  /* 0x000000190000720c */ /* 0x000fe20003f84070 */
[----:B------:R-:W-:-:S04]  /*11b0*/  IMAD.HI.U32 R4, R6, R27, RZ ;  /* 0x0000001b06047227 */ /* 0x000fc800078e00ff */
[----:B------:R-:W-:Y:S02]  /*11c0*/  IMAD.MOV R4, RZ, RZ, -R4 ;  /* 0x000000ffff047224 */ /* 0x000fe400078e0a04 */
[--C-:B------:R-:W-:Y:S01]  /*11d0*/  @!P1 IMAD.IADD R17, R17, 0x1, -R0.reuse ;  /* 0x0000000111119824 */ /* 0x100fe200078e0a00 */
[----:B------:R-:W-:Y:S01]  /*11e0*/  ISETP.GE.AND P1, PT, R10, RZ, PT ;  /* 0x000000ff0a00720c */ /* 0x000fe20003f26270 */
[----:B------:R-:W-:Y:S01]  /*11f0*/  @!P0 IMAD.MOV R9, RZ, RZ, -R9 ;  /* 0x000000ffff098224 */ /* 0x000fe200078e0a09 */
[----:B------:R-:W-:Y:S01]  /*1200*/  LOP3.LUT R10, R3, 0x30, RZ, 0xfc, !PT ;  /* 0x00000030030a7812 */ /* 0x000fe200078efcff */
[--C-:B------:R-:W-:Y:S01]  /*1210*/  @!P5 IMAD.IADD R23, R23, 0x1, -R0.reuse ;  /* 0x000000011717d824 */ /* 0x100fe200078e0a00 */
[C---:B------:R-:W-:Y:S01]  /*1220*/  ISETP.GT.U32.AND P0, PT, R0.reuse, R17, PT ;  /* 0x000000110000720c */ /* 0x040fe20003f04070 */
[----:B------:R-:W-:Y:S01]  /*1230*/  @!P4 IMAD.IADD R25, R25, 0x1, -R0 ;  /* 0x000000011919c824 */ /* 0x000fe200078e0a00 */
[----:B------:R-:W-:Y:S01]  /*1240*/  IABS R31, R10 ;  /* 0x0000000a001f7213 */ /* 0x000fe20000000000 */
[C---:B------:R-:W-:Y:S01]  /*1250*/  IMAD R27, R0.reuse, R4, R27 ;  /* 0x00000004001b7224 */ /* 0x040fe200078e021b */
[----:B------:R-:W-:Y:S01]  /*1260*/  ISETP.GT.U32.AND P4, PT, R0, R23, PT ;  /* 0x000000170000720c */ /* 0x000fe20003f84070 */
[----:B------:R-:W-:-:S04]  /*1270*/  IMAD.HI.U32 R4, R6, R29, RZ ;  /* 0x0000001d06047227 */ /* 0x000fc800078e00ff */
[----:B------:R-:W-:Y:S02]  /*1280*/  IMAD.MOV R4, RZ, RZ, -R4 ;  /* 0x000000ffff047224 */ /* 0x000fe400078e0a04 */
[----:B------:R-:W-:Y:S01]  /*1290*/  @!P1 IMAD.MOV R19, RZ, RZ, -R19 ;  /* 0x000000ffff139224 */ /* 0x000fe200078e0a13 */
[C---:B------:R-:W-:Y:S01]  /*12a0*/  ISETP.GT.U32.AND P1, PT, R0.reuse, R27, PT ;  /* 0x0000001b0000720c */ /* 0x040fe20003f24070 */
[----:B------:R-:W-:Y:S02]  /*12b0*/  IMAD R29, R0, R4, R29 ;  /* 0x00000004001d7224 */ /* 0x000fe400078e021d */
[--C-:B------:R-:W-:Y:S01]  /*12c0*/  @!P0 IMAD.IADD R17, R17, 0x1, -R0.reuse ;  /* 0x0000000111118824 */ /* 0x100fe200078e0a00 */
[----:B------:R-:W-:Y:S01]  /*12d0*/  ISETP.GE.AND P0, PT, R14, RZ, PT ;  /* 0x000000ff0e00720c */ /* 0x000fe20003f06270 */
[--C-:B------:R-:W-:Y:S01]  /*12e0*/  @!P6 IMAD.IADD R21, R21, 0x1, -R0.reuse ;  /* 0x000000011515e824 */ /* 0x100fe200078e0a00 */
[----:B------:R-:W-:Y:S01]  /*12f0*/  LOP3.LUT R14, R3, 0x38, RZ, 0xfc, !PT ;  /* 0x00000038030e7812 */ /* 0x000fe200078efcff */
[----:B------:R-:W-:Y:S01]  /*1300*/  @!P4 IMAD.IADD R23, R23, 0x1, -R0 ;  /* 0x000000011717c824 */ /* 0x000fe200078e0a00 */
[C---:B------:R-:W-:Y:S01]  /*1310*/  ISETP.GT.U32.AND P4, PT, R0.reuse, R29, PT ;  /* 0x0000001d0000720c */ /* 0x040fe20003f84070 */
[----:B------:R-:W-:Y:S01]  /*1320*/  @!P2 IMAD.MOV R17, RZ, RZ, -R17 ;  /* 0x000000ffff11a224 */ /* 0x000fe200078e0a11 */
[----:B------:R-:W-:Y:S01]  /*1330*/  ISETP.GT.U32.AND P2, PT, R0, R25, PT ;  /* 0x000000190000720c */ /* 0x000fe20003f44070 */
[----:B------:R-:W-:Y:S01]  /*1340*/  @!P3 IMAD.MOV R13, RZ, RZ, -R13 ;  /* 0x000000ffff0db224 */ /* 0x000fe200078e0a0d */
[----:B------:R-:W-:Y:S01]  /*1350*/  ISETP.GE.AND P3, PT, R12, RZ, PT ;  /* 0x000000ff0c00720c */ /* 0x000fe20003f66270 */
[----:B------:R-:W-:Y:S01]  /*1360*/  IMAD.HI.U32 R4, R6, R31, RZ ;  /* 0x0000001f06047227 */ /* 0x000fe200078e00ff */
[----:B------:R-:W-:-:S02]  /*1370*/  ISETP.GT.U32.AND P5, PT, R0, R21, PT ;  /* 0x000000150000720c */ /* 0x000fc40003fa4070 */
[----:B------:R-:W-:Y:S01]  /*1380*/  LOP3.LUT R12, R3, 0x34, RZ, 0xfc, !PT ;  /* 0x00000034030c7812 */ /* 0x000fe200078efcff */
[----:B------:R-:W-:Y:S01]  /*1390*/  IMAD.MOV R4, RZ, RZ, -R4 ;  /* 0x000000ffff047224 */ /* 0x000fe200078e0a04 */
[----:B------:R-:W-:Y:S01]  /*13a0*/  IABS R37, R14 ;  /* 0x0000000e00257213 */ /* 0x000fe20000000000 */
[--C-:B------:R-:W-:Y:S01]  /*13b0*/  @!P1 IMAD.IADD R27, R27, 0x1, -R0.reuse ;  /* 0x000000011b1b9824 */ /* 0x100fe200078e0a00 */
[----:B------:R-:W-:Y:S01]  /*13c0*/  IABS R35, R12 ;  /* 0x0000000c00237213 */ /* 0x000fe20000000000 */
[----:B------:R-:W-:Y:S01]  /*13d0*/  IMAD R31, R0, R4, R31 ;  /* 0x00000004001f7224 */ /* 0x000fe200078e021f */
[----:B------:R-:W-:Y:S01]  /*13e0*/  ISETP.GE.AND P6, PT, R16, RZ, PT ;  /* 0x000000ff1000720c */ /* 0x000fe20003fc6270 */
[----:B------:R-:W-:Y:S01]  /*13f0*/  @!P4 IMAD.IADD R29, R29, 0x1, -R0 ;  /* 0x000000011d1dc824 */ /* 0x000fe200078e0a00 */
[----:B------:R-:W-:Y:S01]  /*1400*/  ISETP.GT.U32.AND P4, PT, R0, R27, PT ;  /* 0x0000001b0000720c */ /* 0x000fe20003f84070 */
[----:B------:R-:W-:Y:S01]  /*1410*/  IMAD.HI.U32 R4, R6, R35, RZ ;  /* 0x0000002306047227 */ /* 0x000fe200078e00ff */
[----:B------:R-:W-:-:S02]  /*1420*/  ISETP.GE.AND P1, PT, R10, RZ, PT ;  /* 0x000000ff0a00720c */ /* 0x000fc40003f26270 */
[----:B------:R-:W-:Y:S01]  /*1430*/  LOP3.LUT R10, R3, 0x3c, RZ, 0xfc, !PT ;  /* 0x0000003c030a7812 */ /* 0x000fe200078efcff */
[--C-:B------:R-:W-:Y:S01]  /*1440*/  @!P2 IMAD.IADD R25, R25, 0x1, -R0.reuse ;  /* 0x000000011919a824 */ /* 0x100fe200078e0a00 */
[----:B------:R-:W-:Y:S01]  /*1450*/  ISETP.GE.AND P2, PT, R8, RZ, PT ;  /* 0x000000ff0800720c */ /* 0x000fe20003f46270 */
[----:B------:R-:W-:Y:S01]  /*1460*/  @!P5 IMAD.IADD R21, R21, 0x1, -R0 ;  /* 0x000000011515d824 */ /* 0x000fe200078e0a00 */
[----:B------:R-:W-:Y:S01]  /*1470*/  ISETP.GE.AND P5, PT, R18, RZ, PT ;  /* 0x000000ff1200720c */ /* 0x000fe20003fa6270 */
[----:B------:R-:W-:Y:S01]  /*1480*/  IMAD.MOV R8, RZ, RZ, -R4 ;  /* 0x000000ffff087224 */ /* 0x000fe200078e0a04 */
[----:B------:R-:W-:Y:S01]  /*1490*/  IABS R39, R10 ;  /* 0x0000000a00277213 */ /* 0x000fe20000000000 */
[----:B------:R-:W-:Y:S01]  /*14a0*/  IMAD.HI.U32 R4, R6, R37, RZ ;  /* 0x0000002506047227 */ /* 0x000fe200078e00ff */
[C---:B------:R-:W-:Y:S02]  /*14b0*/  LOP3.LUT R16, R3.reuse, 0x60, RZ, 0xfc, !PT ;  /* 0x0000006003107812 */ /* 0x040fe400078efcff */
[----:B------:R-:W-:Y:S01]  /*14c0*/  LOP3.LUT R18, R3, 0x64, RZ, 0xfc, !PT ;  /* 0x0000006403127812 */ /* 0x000fe200078efcff */
[----:B------:R-:W-:Y:S01]  /*14d0*/  IMAD.MOV R4, RZ, RZ, -R4 ;  /* 0x000000ffff047224 */ /* 0x000fe200078e0a04 */
[----:B------:R-:W-:Y:S01]  /*14e0*/  IABS R59, R16 ;  /* 0x00000010003b7213 */ /* 0x000fe20000000000 */
[----:B------:R-:W-:Y:S01]  /*14f0*/  @!P4 IMAD.IADD R27, R27, 0x1, -R0 ;  /* 0x000000011b1bc824 */ /* 0x000fe200078e0a00 */
[----:B------:R-:W-:Y:S01]  /*1500*/  IABS R61, R18 ;  /* 0x00000012003d7213 */ /* 0x000fe20000000000 */
[----:B------:R-:W-:-:S02]  /*1510*/  IMAD R37, R0, R4, R37 ;  /* 0x0000000400257224 */ /* 0x000fc400078e0225 */
[----:B------:R-:W-:Y:S02]  /*1520*/  @!P5 IMAD.MOV R27, RZ, RZ, -R27 ;  /* 0x000000ffff1bd224 */ /* 0x000fe400078e0a1b */
[----:B------:R-:W-:Y:S01]  /*1530*/  @!P3 IMAD.MOV R21, RZ, RZ, -R21 ;  /* 0x000000ffff15b224 */ /* 0x000fe200078e0a15 */
[C---:B------:R-:W-:Y:S01]  /*1540*/  ISETP.GT.U32.AND P5, PT, R0.reuse, R37, PT ;  /* 0x000000250000720c */ /* 0x040fe20003fa4070 */
[C---:B------:R-:W-:Y:S01]  /*1550*/  IMAD R35, R0.reuse, R8, R35 ;  /* 0x0000000800237224 */ /* 0x040fe200078e0223 */
[----:B------:R-:W-:Y:S01]  /*1560*/  ISETP.GT.U32.AND P3, PT, R0, R29, PT ;  /* 0x0000001d0000720c */ /* 0x000fe20003f64070 */
[----:B------:R-:W-:Y:S01]  /*1570*/  @!P6 IMAD.MOV R25, RZ, RZ, -R25 ;  /* 0x000000ffff19e224 */ /* 0x000fe200078e0a19 */
[----:B------:R-:W-:Y:S01]  /*1580*/  ISETP.GE.AND P6, PT, R12, RZ, PT ;  /* 0x000000ff0c00720c */ /* 0x000fe20003fc6270 */
[----:B------:R-:W-:Y:S01]  /*1590*/  IMAD.HI.U32 R4, R6, R39, RZ ;  /* 0x0000002706047227 */ /* 0x000fe200078e00ff */
[----:B------:R-:W-:Y:S02]  /*15a0*/  ISETP.GT.U32.AND P4, PT, R0, R35, PT ;  /* 0x000000230000720c */ /* 0x000fe40003f84070 */
[----:B------:R-:W-:Y:S01]  /*15b0*/  LOP3.LUT R12, R3, 0x40, RZ, 0xfc, !PT ;  /* 0x00000040030c7812 */ /* 0x000fe200078efcff */
[----:B------:R-:W-:-:S02]  /*15c0*/  IMAD.MOV R8, RZ, RZ, -R4 ;  /* 0x000000ffff087224 */ /* 0x000fc400078e0a04 */
[----:B------:R-:W-:Y:S01]  /*15d0*/  @!P0 IMAD.MOV R23, RZ, RZ, -R23 ;  /* 0x000000ffff178224 */ /* 0x000fe200078e0a17 */
[----:B------:R-:W-:Y:S01]  /*15e0*/  IABS R41, R12 ;  /* 0x0000000c00297213 */ /* 0x000fe20000000000 */
[--C-:B------:R-:W-:Y:S01]  /*15f0*/  @!P5 IMAD.IADD R37, R37, 0x1, -R0.reuse ;  /* 0x000000012525d824 */ /* 0x100fe200078e0a00 */
[----:B------:R-:W-:Y:S01]  /*1600*/  ISETP.GT.U32.AND P0, PT, R0, R31, PT ;  /* 0x0000001f0000720c */ /* 0x000fe20003f04070 */
[--C-:B------:R-:W-:Y:S01]  /*1610*/  @!P3 IMAD.IADD R29, R29, 0x1, -R0.reuse ;  /* 0x000000011d1db824 */ /* 0x100fe200078e0a00 */
[----:B------:R-:W-:Y:S01]  /*1620*/  ISETP.GE.AND P3, PT, R14, RZ, PT ;  /* 0x000000ff0e00720c */ /* 0x000fe20003f66270 */
[----:B------:R-:W-:Y:S01]  /*1630*/  IMAD.HI.U32 R4, R6, R41, RZ ;  /* 0x0000002906047227 */ /* 0x000fe200078e00ff */
[----:B------:R-:W-:Y:S02]  /*1640*/  ISETP.GT.U32.AND P5, PT, R0, R37, PT ;  /* 0x000000250000720c */ /* 0x000fe40003fa4070 */
[----:B------:R-:W-:Y:S01]  /*1650*/  LOP3.LUT R14, R3, 0x54, RZ, 0xfc, !PT ;  /* 0x00000054030e7812 */ /* 0x000fe200078efcff */
[----:B------:R-:W-:-:S02]  /*1660*/  @!P4 IMAD.IADD R35, R35, 0x1, -R0 ;  /* 0x000000012323c824 */ /* 0x000fc400078e0a00 */
[----:B------:R-:W-:Y:S01]  /*1670*/  @!P2 IMAD.MOV R29, RZ, RZ, -R29 ;  /* 0x000000ffff1da224 */ /* 0x000fe200078e0a1d */
[----:B------:R-:W-:Y:S01]  /*1680*/  ISETP.GE.AND P2, PT, R10, RZ, PT ;  /* 0x000000ff0a00720c */ /* 0x000fe20003f46270 */
[C---:B------:R-:W-:Y:S01]  /*1690*/  IMAD R39, R0.reuse, R8, R39 ;  /* 0x0000000800277224 */ /* 0x040fe200078e0227 */
[----:B------:R-:W-:Y:S01]  /*16a0*/  LOP3.LUT R10, R3, 0x44, RZ, 0xfc, !PT ;  /* 0x00000044030a7812 */ /* 0x000fe200078efcff */
[----:B------:R-:W-:Y:S01]  /*16b0*/  IMAD.MOV R8, RZ, RZ, -R4 ;  /* 0x000000ffff087224 */ /* 0x000fe200078e0a04 */
[C---:B------:R-:W-:Y:S01]  /*16c0*/  ISETP.GT.U32.AND P4, PT, R0.reuse, R35, PT ;  /* 0x000000230000720c */ /* 0x040fe20003f84070 */
[--C-:B------:R-:W-:Y:S01]  /*16d0*/  @!P0 IMAD.IADD R31, R31, 0x1, -R0.reuse ;  /* 0x000000011f1f8824 */ /* 0x100fe200078e0a00 */
[----:B------:R-:W-:Y:S01]  /*16e0*/  IABS R43, R10 ;  /* 0x0000000a002b7213 */ /* 0x000fe20000000000 */
[C---:B------:R-:W-:Y:S01]  /*16f0*/  IMAD R41, R0.reuse, R8, R41 ;  /* 0x0000000800297224 */ /* 0x040fe200078e0229 */
[----:B------:R-:W-:Y:S01]  /*1700*/  IABS R51, R14 ;  /* 0x0000000e00337213 */ /* 0x000fe20000000000 */
[----:B------:R-:W-:Y:S01]  /*1710*/  @!P5 IMAD.IADD R37, R37, 0x1, -R0 ;  /* 0x000000012525d824 */ /* 0x000fe200078e0a00 */
[----:B------:R-:W-:Y:S01]  /*1720*/  ISETP.GT.U32.AND P0, PT, R0, R31, PT ;  /* 0x0000001f0000720c */ /* 0x000fe20003f04070 */
[----:B------:R-:W-:Y:S01]  /*1730*/  IMAD.HI.U32 R4, R6, R43, RZ ;  /* 0x0000002b06047227 */ /* 0x000fe200078e00ff */
[----:B------:R-:W-:-:S03]  /*1740*/  ISETP.GT.U32.AND P5, PT, R0, R41, PT ;  /* 0x000000290000720c */ /* 0x000fc60003fa4070 */
[----:B------:R-:W-:Y:S02]  /*1750*/  IMAD.MOV R4, RZ, RZ, -R4 ;  /* 0x000000ffff047224 */ /* 0x000fe400078e0a04 */
[--C-:B------:R-:W-:Y:S01]  /*1760*/  @!P4 IMAD.IADD R35, R35, 0x1, -R0.reuse ;  /* 0x000000012323c824 */ /* 0x100fe200078e0a00 */
[----:B------:R-:W-:Y:S01]  /*1770*/  ISETP.GE.AND P4, PT, R10, RZ, PT ;  /* 0x000000ff0a00720c */ /* 0x000fe20003f86270 */
[C---:B------:R-:W-:Y:S01]  /*1780*/  IMAD R43, R0.reuse, R4, R43 ;  /* 0x00000004002b7224 */ /* 0x040fe200078e022b */
[----:B------:R-:W-:Y:S01]  /*1790*/  LOP3.LUT R10, R3, 0x48, RZ, 0xfc, !PT ;  /* 0x00000048030a7812 */ /* 0x000fe200078efcff */
[----:B------:R-:W-:Y:S02]  /*17a0*/  @!P3 IMAD.MOV R37, RZ, RZ, -R37 ;  /* 0x000000ffff25b224 */ /* 0x000fe400078e0a25 */
[--C-:B------:R-:W-:Y:S01]  /*17b0*/  @!P0 IMAD.IADD R31, R31, 0x1, -R0.reuse ;  /* 0x000000011f1f8824 */ /* 0x100fe200078e0a00 */
[----:B------:R-:W-:Y:S01]  /*17c0*/  IABS R45, R10 ;  /* 0x0000000a002d7213 */ /* 0x000fe20000000000 */
[----:B------:R-:W-:Y:S01]  /*17d0*/  @!P5 IMAD.IADD R41, R41, 0x1, -R0 ;  /* 0x000000012929d824 */ /* 0x000fe200078e0a00 */
[----:B------:R-:W-:Y:S01]  /*17e0*/  ISETP.GT.U32.AND P3, PT, R0, R43, PT ;  /* 0x0000002b0000720c */ /* 0x000fe20003f64070 */
[----:B------:R-:W-:Y:S01]  /*17f0*/  @!P1 IMAD.MOV R31, RZ, RZ, -R31 ;  /* 0x000000ffff1f9224 */ /* 0x000fe200078e0a1f */
[----:B------:R-:W-:Y:S01]  /*1800*/  ISETP.GE.AND P0, PT, R12, RZ, PT ;  /* 0x000000ff0c00720c */ /* 0x000fe20003f06270 */
[----:B------:R-:W-:Y:S01]  /*1810*/  IMAD.HI.U32 R4, R6, R45, RZ ;  /* 0x0000002d06047227 */ /* 0x000fe200078e00ff */
[----:B------:R-:W-:-:S02]  /*1820*/  ISETP.GT.U32.AND P5, PT, R0, R41, PT ;  /* 0x000000290000720c */ /* 0x000fc40003fa4070 */
[----:B------:R-:W-:Y:S01]  /*1830*/  LOP3.LUT R12, R3, 0x4c, RZ, 0xfc, !PT ;  /* 0x0000004c030c7812 */ /* 0x000fe200078efcff */
[----:B------:R-:W-:Y:S01]  /*1840*/  IMAD.MOV R4, RZ, RZ, -R4 ;  /* 0x000000ffff047224 */ /* 0x000fe200078e0a04 */
[C---:B------:R-:W-:Y:S01]  /*1850*/  ISETP.GT.U32.AND P1, PT, R0.reuse, R39, PT ;  /* 0x000000270000720c */ /* 0x040fe20003f24070 */
[----:B------:R-:W-:Y:S01]  /*1860*/  @!P6 IMAD.MOV R35, RZ, RZ, -R35 ;  /* 0x000000ffff23e224 */ /* 0x000fe200078e0a23 */
[----:B------:R-:W-:Y:S01]  /*1870*/  IABS R47, R12 ;  /* 0x0000000c002f7213 */ /* 0x000fe20000000000 */
[----:B------:R-:W-:Y:S01]  /*1880*/  IMAD R45, R0, R4, R45 ;  /* 0x00000004002d7224 */ /* 0x000fe200078e022d */
[----:B------:R-:W-:Y:S01]  /*1890*/  ISETP.GE.AND P6, PT, R10, RZ, PT ;  /* 0x000000ff0a00720c */ /* 0x000fe20003fc6270 */
[----:B------:R-:W-:Y:S01]  /*18a0*/  @!P3 IMAD.IADD R43, R43, 0x1, -R0 ;  /* 0x000000012b2bb824 */ /* 0x000fe200078e0a00 */
[----:B------:R-:W-:Y:S01]  /*18b0*/  LOP3.LUT R10, R3, 0x50, RZ, 0xfc, !PT ;  /* 0x00000050030a7812 */ /* 0x000fe200078efcff */
[----:B------:R-:W-:-:S03]  /*18c0*/  IMAD.HI.U32 R8, R6, R47, RZ ;  /* 0x0000002f06087227 */ /* 0x000fc600078e00ff */
[C---:B------:R-:W-:Y:S01]  /*18d0*/  ISETP.GT.U32.AND P3, PT, R0.reuse, R43, PT ;  /* 0x0000002b0000720c */ /* 0x040fe20003f64070 */
[----:B------:R-:W-:Y:S01]  /*18e0*/  @!P5 IMAD.IADD R41, R41, 0x1, -R0 ;  /* 0x000000012929d824 */ /* 0x000fe200078e0a00 */
[C---:B------:R-:W-:Y:S01]  /*18f0*/  ISETP.GT.U32.AND P5, PT, R0.reuse, R45, PT ;  /* 0x0000002d0000720c */ /* 0x040fe20003fa4070 */
[----:B------:R-:W-:Y:S01]  /*1900*/  IMAD.MOV R8, RZ, RZ, -R8 ;  /* 0x000000ffff087224 */ /* 0x000fe200078e0a08 */
[----:B------:R-:W-:Y:S01]  /*1910*/  IABS R49, R10 ;  /* 0x0000000a00317213 */ /* 0x000fe20000000000 */
[----:B------:R-:W-:Y:S02]  /*1920*/  @!P1 IMAD.IADD R39, R39, 0x1, -R0 ;  /* 0x0000000127279824 */ /* 0x000fe400078e0a00 */
[----:B------:R-:W-:Y:S02]  /*1930*/  IMAD R47, R0, R8, R47 ;  /* 0x00000008002f7224 */ /* 0x000fe400078e022f */
[----:B------:R-:W-:Y:S01]  /*1940*/  IMAD.HI.U32 R8, R6, R51, RZ ;  /* 0x0000003306087227 */ /* 0x000fe200078e00ff */
[----:B------:R-:W-:-:S03]  /*1950*/  ISETP.GT.U32.AND P1, PT, R0, R39, PT ;  /* 0x000000270000720c */ /* 0x000fc60003f24070 */
[--C-:B------:R-:W-:Y:S01]  /*1960*/  @!P3 IMAD.IADD R43, R43, 0x1, -R0.reuse ;  /* 0x000000012b2bb824 */ /* 0x100fe200078e0a00 */
[----:B------:R-:W-:Y:S01]  /*1970*/  ISETP.GE.AND P3, PT, R14, RZ, PT ;  /* 0x000000ff0e00720c */ /* 0x000fe20003f66270 */
[----:B------:R-:W-:Y:S01]  /*1980*/  @!P5 IMAD.IADD R45, R45, 0x1, -R0 ;  /* 0x000000012d2dd824 */ /* 0x000fe200078e0a00 */
[----:B------:R-:W-:Y:S01]  /*1990*/  LOP3.LUT R14, R3, 0x5c, RZ, 0xfc, !PT ;  /* 0x0000005c030e7812 */ /* 0x000fe200078efcff */
[----:B------:R-:W-:Y:S02]  /*19a0*/  @!P4 IMAD.MOV R43, RZ, RZ, -R43 ;  /* 0x000000ffff2bc224 */ /* 0x000fe400078e0a2b */
[----:B------:R-:W-:Y:S01]  /*19b0*/  IMAD.MOV R8, RZ, RZ, -R8 ;  /* 0x000000ffff087224 */ /* 0x000fe200078e0a08 */
[----:B------:R-:W-:Y:S01]  /*19c0*/  ISETP.GT.U32.AND P4, PT, R0, R45, PT ;  /* 0x0000002d0000720c */ /* 0x000fe20003f84070 */
[----:B------:R-:W-:Y:S01]  /*19d0*/  IMAD.HI.U32 R4, R6, R49, RZ ;  /* 0x0000003106047227 */ /* 0x000fe200078e00ff */
[----:B------:R-:W-:-:S03]  /*19e0*/  IABS R57, R14 ;  /* 0x0000000e00397213 */ /* 0x000fc60000000000 */
[C---:B------:R-:W-:Y:S01]  /*19f0*/  IMAD R51, R0.reuse, R8, R51 ;  /* 0x0000000800337224 */ /* 0x040fe200078e0233 */
[----:B------:R-:W-:Y:S01]  /*1a00*/  LOP3.LUT R8, R3, 0x58, RZ, 0xfc, !PT ;  /* 0x0000005803087812 */ /* 0x000fe200078efcff */
[----:B------:R-:W-:Y:S02]  /*1a10*/  IMAD.MOV R4, RZ, RZ, -R4 ;  /* 0x000000ffff047224 */ /* 0x000fe400078e0a04 */
[----:B------:R-:W-:Y:S01]  /*1a20*/  @!P0 IMAD.MOV R41, RZ, RZ, -R41 ;  /* 0x000000ffff298224 */ /* 0x000fe200078e0a29 */
[----:B------:R-:W-:Y:S01]  /*1a30*/  IABS R55, R8 ;  /* 0x0000000800377213 */ /* 0x000fe20000000000 */
[C---:B------:R-:W-:Y:S01]  /*1a40*/  IMAD R49, R0.reuse, R4, R49 ;  /* 0x0000000400317224 */ /* 0x040fe200078e0231 */
[C---:B------:R-:W-:Y:S01]  /*1a50*/  ISETP.GT.U32.AND P0, PT, R0.reuse, R47, PT ;  /* 0x0000002f0000720c */ /* 0x040fe20003f04070 */
[----:B------:R-:W-:Y:S01]  /*1a60*/  @!P4 IMAD.IADD R45, R45, 0x1, -R0 ;  /* 0x000000012d2dc824 */ /* 0x000fe200078e0a00 */
[----:B------:R-:W-:Y:S01]  /*1a70*/  ISETP.GT.U32.AND P4, PT, R0, R51, PT ;  /* 0x000000330000720c */ /* 0x000fe20003f84070 */
[----:B------:R-:W-:Y:S01]  /*1a80*/  IMAD.HI.U32 R4, R6, R55, RZ ;  /* 0x0000003706047227 */ /* 0x000fe200078e00ff */
[----:B------:R-:W-:-:S03]  /*1a90*/  ISETP.GT.U32.AND P5, PT, R0, R49, PT ;  /* 0x000000310000720c */ /* 0x000fc60003fa4070 */
[----:B------:R-:W-:Y:S01]  /*1aa0*/  @!P1 IMAD.IADD R39, R39, 0x1, -R0 ;  /* 0x0000000127279824 */ /* 0x000fe200078e0a00 */
[----:B------:R-:W-:Y:S01]  /*1ab0*/  ISETP.GE.AND P1, PT, R12, RZ, PT ;  /* 0x000000ff0c00720c */ /* 0x000fe20003f26270 */
[----:B------:R-:W-:Y:S02]  /*1ac0*/  IMAD.MOV R12, RZ, RZ, -R4 ;  /* 0x000000ffff0c7224 */ /* 0x000fe400078e0a04 */
[----:B------:R-:W-:Y:S02]  /*1ad0*/  @!P6 IMAD.MOV R45, RZ, RZ, -R45 ;  /* 0x000000ffff2de224 */ /* 0x000fe400078e0a2d */
[C---:B------:R-:W-:Y:S01]  /*1ae0*/  IMAD R55, R0.reuse, R12, R55 ;  /* 0x0000000c00377224 */ /* 0x040fe200078e0237 */
[----:B------:R-:W-:Y:S01]  /*1af0*/  LOP3.LUT R12, R3, 0x78, RZ, 0xfc, !PT ;  /* 0x00000078030c7812 */ /* 0x000fe200078efcff */
[--C-:B------:R-:W-:Y:S02]  /*1b00*/  @!P0 IMAD.IADD R47, R47, 0x1, -R0.reuse ;  /* 0x000000012f2f8824 */ /* 0x100fe400078e0a00 */
[--C-:B------:R-:W-:Y:S01]  /*1b10*/  @!P4 IMAD.IADD R51, R51, 0x1, -R0.reuse ;  /* 0x000000013333c824 */ /* 0x100fe200078e0a00 */
[C---:B------:R-:W-:Y:S01]  /*1b20*/  ISETP.GT.U32.AND P4, PT, R0.reuse, R55, PT ;  /* 0x000000370000720c */ /* 0x040fe20003f84070 */
[----:B------:R-:W-:Y:S01]  /*1b30*/  @!P5 IMAD.IADD R49, R49, 0x1, -R0 ;  /* 0x000000013131d824 */ /* 0x000fe200078e0a00 */
[----:B------:R-:W-:Y:S01]  /*1b40*/  ISETP.GT.U32.AND P0, PT, R0, R47, PT ;  /* 0x0000002f0000720c */ /* 0x000fe20003f04070 */
[----:B------:R-:W-:Y:S01]  /*1b50*/  IMAD.HI.U32 R4, R6, R59, RZ ;  /* 0x0000003b06047227 */ /* 0x000fe200078e00ff */
[----:B------:R-:W-:-:S02]  /*1b60*/  IABS R73, R12 ;  /* 0x0000000c00497213 */ /* 0x000fc40000000000 */
[----:B------:R-:W-:Y:S01]  /*1b70*/  ISETP.GT.U32.AND P5, PT, R0, R49, PT ;  /* 0x000000310000720c */ /* 0x000fe20003fa4070 */
[----:B------:R-:W-:Y:S02]  /*1b80*/  IMAD.MOV R4, RZ, RZ, -R4 ;  /* 0x000000ffff047224 */ /* 0x000fe400078e0a04 */
[----:B------:R-:W-:Y:S01]  /*1b90*/  @!P2 IMAD.MOV R39, RZ, RZ, -R39 ;  /* 0x000000ffff27a224 */ /* 0x000fe200078e0a27 */
[----:B------:R-:W-:Y:S01]  /*1ba0*/  ISETP.GE.AND P2, PT, R10, RZ, PT ;  /* 0x000000ff0a00720c */ /* 0x000fe20003f46270 */
[C---:B------:R-:W-:Y:S02]  /*1bb0*/  IMAD R59, R0.reuse, R4, R59 ;  /* 0x00000004003b7224 */ /* 0x040fe400078e023b */
[--C-:B------:R-:W-:Y:S01]  /*1bc0*/  @!P4 IMAD.IADD R55, R55, 0x1, -R0.reuse ;  /* 0x000000013737c824 */ /* 0x100fe200078e0a00 */
[----:B------:R-:W-:Y:S01]  /*1bd0*/  ISETP.GT.U32.AND P4, PT, R0, R51, PT ;  /* 0x000000330000720c */ /* 0x000fe20003f84070 */
[----:B------:R-:W-:Y:S01]  /*1be0*/  @!P0 IMAD.IADD R47, R47, 0x1, -R0 ;  /* 0x000000012f2f8824 */ /* 0x000fe200078e0a00 */
[----:B------:R-:W-:Y:S01]  /*1bf0*/  ISETP.GE.AND P0, PT, R8, RZ, PT ;  /* 0x000000ff0800720c */ /* 0x000fe20003f06270 */
[----:B------:R-:W-:Y:S01]  /*1c00*/  IMAD.HI.U32 R8, R6, R57, RZ ;  /* 0x0000003906087227 */ /* 0x000fe200078e00ff */
[----:B------:R-:W-:-:S03]  /*1c10*/  ISETP.GT.U32.AND P6, PT, R0, R55, PT ;  /* 0x000000370000720c */ /* 0x000fc60003fc4070 */
[----:B------:R-:W-:Y:S02]  /*1c20*/  IMAD.MOV R8, RZ, RZ, -R8 ;  /* 0x000000ffff087224 */ /* 0x000fe400078e0a08 */
[--C-:B------:R-:W-:Y:S01]  /*1c30*/  @!P5 IMAD.IADD R49, R49, 0x1, -R0.reuse ;  /* 0x000000013131d824 */ /* 0x100fe200078e0a00 */
[----:B------:R-:W-:Y:S01]  /*1c40*/  ISETP.GE.AND P5, PT, R14, RZ, PT ;  /* 0x000000ff0e00720c */ /* 0x000fe20003fa6270 */
[----:B------:R-:W-:Y:S01]  /*1c50*/  IMAD R57, R0, R8, R57 ;  /* 0x0000000800397224 */ /* 0x000fe200078e0239 */
[----:B------:R-:W-:Y:S01]  /*1c60*/  LOP3.LUT R14, R3, 0x68, RZ, 0xfc, !PT ;  /* 0x00000068030e7812 */ /* 0x000fe200078efcff */
[--C-:B------:R-:W-:Y:S02]  /*1c70*/  @!P4 IMAD.IADD R51, R51, 0x1, -R0.reuse ;  /* 0x000000013333c824 */ /* 0x100fe400078e0a00 */
[----:B------:R-:W-:Y:S01]  /*1c80*/  IMAD.HI.U32 R10, R6, R61, RZ ;  /* 0x0000003d060a7227 */ /* 0x000fe200078e00ff */
[C---:B------:R-:W-:Y:S02]  /*1c90*/  ISETP.GT.U32.AND P4, PT, R0.reuse, R57, PT ;  /* 0x000000390000720c */ /* 0x040fe40003f84070 */
[----:B------:R-:W-:Y:S01]  /*1ca0*/  IABS R63, R14 ;  /* 0x0000000e003f7213 */ /* 0x000fe20000000000 */
[----:B------:R-:W-:Y:S01]  /*1cb0*/  @!P6 IMAD.IADD R55, R55, 0x1, -R0 ;  /* 0x000000013737e824 */ /* 0x000fe200078e0a00 */
[----:B------:R-:W-:Y:S01]  /*1cc0*/  ISETP.GT.U32.AND P6, PT, R0, R59, PT ;  /* 0x0000003b0000720c */ /* 0x000fe20003fc4070 */
[----:B------:R-:W-:-:S02]  /*1cd0*/  IMAD.MOV R10, RZ, RZ, -R10 ;  /* 0x000000ffff0a7224 */ /* 0x000fc400078e0a0a */
[----:B------:R-:W-:-:S04]  /*1ce0*/  IMAD.HI.U32 R3, R6, R63, RZ ;  /* 0x0000003f06037227 */ /* 0x000fc800078e00ff */
[C---:B------:R-:W-:Y:S02]  /*1cf0*/  IMAD R61, R0.reuse, R10, R61 ;  /* 0x0000000a003d7224 */ /* 0x040fe400078e023d */
[--C-:B------:R-:W-:Y:S02]  /*1d00*/  @!P4 IMAD.IADD R57, R57, 0x1, -R0.reuse ;  /* 0x000000013939c824 */ /* 0x100fe400078e0a00 */
[----:B------:R-:W-:Y:S01]  /*1d10*/  @!P1 IMAD.MOV R47, RZ, RZ, -R47 ;  /* 0x000000ffff2f9224 */ /* 0x000fe200078e0a2f */
[C---:B------:R-:W-:Y:S01]  /*1d20*/  ISETP.GT.U32.AND P4, PT, R0.reuse, R61, PT ;  /* 0x0000003d0000720c */ /* 0x040fe20003f84070 */
[----:B------:R-:W-:Y:S01]  /*1d30*/  @!P6 IMAD.IADD R59, R59, 0x1, -R0 ;  /* 0x000000013b3be824 */ /* 0x000fe200078e0a00 */
[----:B------:R-:W-:Y:S01]  /*1d40*/  ISETP.GT.U32.AND P6, PT, R0, R57, PT ;  /* 0x000000390000720c */ /* 0x000fe20003fc4070 */
[----:B------:R-:W-:Y:S02]  /*1d50*/  IMAD.MOV R10, RZ, RZ, -R3 ;  /* 0x000000ffff0a7224 */ /* 0x000fe400078e0a03 */
[----:B------:R-:W-:Y:S01]  /*1d60*/  IMAD.HI.U32 R4, R6, R65, RZ ;  /* 0x0000004106047227 */ /* 0x000fe200078e00ff */
[----:B------:R-:W-:-:S03]  /*1d70*/  ISETP.GT.U32.AND P1, PT, R0, R59, PT ;  /* 0x0000003b0000720c */ /* 0x000fc60003f24070 */
[----:B------:R-:W-:-:S04]  /*1d80*/  IMAD.HI.U32 R8, R6, R67, RZ ;  /* 0x0000004306087227 */ /* 0x000fc800078e00ff */
[----:B------:R-:W-:-:S04]  /*1d90*/  IMAD.HI.U32 R3, R6, R71, RZ ;  /* 0x0000004706037227 */ /* 0x000fc800078e00ff */
[----:B------:R-:W-:Y:S02]  /*1da0*/  IMAD.MOV R4, RZ, RZ, -R4 ;  /* 0x000000ffff047224 */ /* 0x000fe400078e0a04 */
[----:B------:R-:W-:Y:S02]  /*1db0*/  IMAD.MOV R8, RZ, RZ, -R8 ;  /* 0x000000ffff087224 */ /* 0x000fe400078e0a08 */
[----:B------:R-:W-:Y:S02]  /*1dc0*/  IMAD.MOV R3, RZ, RZ, -R3 ;  /* 0x000000ffff037224 */ /* 0x000fe400078e0a03 */
[C---:B------:R-:W-:Y:S02]  /*1dd0*/  IMAD R63, R0.reuse, R10, R63 ;  /* 0x0000000a003f7224 */ /* 0x040fe400078e023f */
[C---:B------:R-:W-:Y:S02]  /*1de0*/  IMAD R65, R0.reuse, R4, R65 ;  /* 0x0000000400417224 */ /* 0x040fe400078e0241 */
[----:B------:R-:W-:-:S02]  /*1df0*/  IMAD R67, R0, R8, R67 ;  /* 0x0000000800437224 */ /* 0x000fc400078e0243 */
[----:B------:R-:W-:Y:S01]  /*1e00*/  IMAD R71, R0, R3, R71 ;  /* 0x0000000300477224 */ /* 0x000fe200078e0247 */
[----:B------:R-:W-:Y:S01]  /*1e10*/  SHF.R.U32.HI R3, RZ, 0x6, R69 ;  /* 0x00000006ff037819 */ /* 0x000fe20000011645 */
[----:B------:R-:W-:-:S03]  /*1e20*/  IMAD.HI.U32 R6, R6, R73, RZ ;  /* 0x0000004906067227 */ /* 0x000fc600078e00ff */
[----:B------:R-:W-:Y:S01]  /*1e30*/  SGXT.U32 R3, R3, 0x1 ;  /* 0x000000010303781a */ /* 0x000fe20000000000 */
[----:B------:R-:W-:Y:S01]  /*1e40*/  @!P2 IMAD.MOV R49, RZ, RZ, -R49 ;  /* 0x000000ffff31a224 */ /* 0x000fe200078e0a31 */
[C---:B------:R-:W-:Y:S01]  /*1e50*/  ISETP.GT.U32.AND P2, PT, R0.reuse, R63, PT ;  /* 0x0000003f0000720c */ /* 0x040fe20003f44070 */
[----:B------:R-:W-:Y:S01]  /*1e60*/  @!P3 IMAD.MOV R51, RZ, RZ, -R51 ;  /* 0x000000ffff33b224 */ /* 0x000fe200078e0a33 */
[C---:B------:R-:W-:Y:S01]  /*1e70*/  ISETP.GT.U32.AND P3, PT, R0.reuse, R65, PT ;  /* 0x000000410000720c */ /* 0x040fe20003f64070 */
[--C-:B------:R-:W-:Y:S01]  /*1e80*/  @!P6 IMAD.IADD R57, R57, 0x1, -R0.reuse ;  /* 0x000000013939e824 */ /* 0x100fe200078e0a00 */
[C---:B------:R-:W-:Y:S01]  /*1e90*/  ISETP.GT.U32.AND P6, PT, R0.reuse, R67, PT ;  /* 0x000000430000720c */ /* 0x040fe20003fc4070 */
[----:B------:R-:W-:Y:S01]  /*1ea0*/  @!P1 IMAD.IADD R59, R59, 0x1, -R0 ;  /* 0x000000013b3b9824 */ /* 0x000fe200078e0a00 */
[----:B------:R-:W-:Y:S01]  /*1eb0*/  ISETP.GT.U32.AND P1, PT, R0, R71, PT ;  /* 0x000000470000720c */ /* 0x000fe20003f24070 */
[----:B------:R-:W-:Y:S01]  /*1ec0*/  IMAD.MOV R6, RZ, RZ, -R6 ;  /* 0x000000ffff067224 */ /* 0x000fe200078e0a06 */
[C---:B------:R-:W-:Y:S01]  /*1ed0*/  LOP3.LUT R190, R3.reuse, 0x2, RZ, 0xfc, !PT ;  /* 0x0000000203be7812 */ /* 0x040fe200078efcff */
[----:B------:R-:W-:Y:S01]  /*1ee0*/  @!P0 IMAD.MOV R55, RZ, RZ, -R55 ;  /* 0x000000ffff378224 */ /* 0x000fe200078e0a37 */
[----:B------:R-:W-:Y:S01]  /*1ef0*/  ISETP.GE.AND P0, PT, R16, RZ, PT ;  /* 0x000000ff1000720c */ /* 0x000fe20003f06270 */
[C---:B------:R-:W-:Y:S01]  /*1f00*/  IMAD R73, R0.reuse, R6, R73 ;  /* 0x0000000600497224 */ /* 0x040fe200078e0249 */
[----:B------:R-:W-:Y:S01]  /*1f10*/  LOP3.LUT R187, R3, 0x4, RZ, 0xfc, !PT ;  /* 0x0000000403bb7812 */ /* 0x000fe200078efcff */
[--C-:B------:R-:W-:Y:S01]  /*1f20*/  @!P4 IMAD.IADD R61, R61, 0x1, -R0.reuse ;  /* 0x000000013d3dc824 */ /* 0x100fe200078e0a00 */
[----:B------:R-:W-:Y:S01]  /*1f30*/  LOP3.LUT R185, R3, 0x6, RZ, 0xfc, !PT ;  /* 0x0000000603b97812 */ /* 0x000fe200078efcff */
[--C-:B------:R-:W-:Y:S01]  /*1f40*/  @!P2 IMAD.IADD R63, R63, 0x1, -R0.reuse ;  /* 0x000000013f3fa824 */ /* 0x100fe200078e0a00 */
[----:B------:R-:W-:Y:S01]  /*1f50*/  ISETP.GT.U32.AND P4, PT, R0, R73, PT ;  /* 0x000000490000720c */ /* 0x000fe20003f84070 */
[--C-:B------:R-:W-:Y:S01]  /*1f60*/  @!P3 IMAD.IADD R65, R65, 0x1, -R0.reuse ;  /* 0x000000014141b824 */ /* 0x100fe200078e0a00 */
[----:B------:R-:W-:Y:S01]  /*1f70*/  ISETP.GE.AND P2, PT, R18, RZ, PT ;  /* 0x000000ff1200720c */ /* 0x000fe20003f46270 */
[--C-:B------:R-:W-:Y:S01]  /*1f80*/  @!P6 IMAD.IADD R67, R67, 0x1, -R0.reuse ;  /* 0x000000014343e824 */ /* 0x100fe200078e0a00 */
[C---:B------:R-:W-:Y:S01]  /*1f90*/  ISETP.GT.U32.AND P3, PT, R0.reuse, R63, PT ;  /* 0x0000003f0000720c */ /* 0x040fe20003f64070 */
[--C-:B------:R-:W-:Y:S01]  /*1fa0*/  @!P1 IMAD.IADD R71, R71, 0x1, -R0.reuse ;  /* 0x0000000147479824 */ /* 0x100fe200078e0a00 */
[C---:B------:R-:W-:Y:S01]  /*1fb0*/  ISETP.GT.U32.AND P6, PT, R0.reuse, R65, PT ;  /* 0x000000410000720c */ /* 0x040fe20003fc4070 */
[----:B------:R-:W-:Y:S01]  /*1fc0*/  @!P5 IMAD.MOV R57, RZ, RZ, -R57 ;  /* 0x000000ffff39d224 */ /* 0x000fe200078e0a39 */
[C---:B------:R-:W-:Y:S01]  /*1fd0*/  ISETP.GT.U32.AND P5, PT, R0.reuse, R61, PT ;  /* 0x0000003d0000720c */ /* 0x040fe20003fa4070 */
[----:B------:R-:W-:Y:S01]  /*1fe0*/  @!P0 IMAD.MOV R59, RZ, RZ, -R59 ;  /* 0x000000ffff3b8224 */ /* 0x000fe200078e0a3b */
[C---:B------:R-:W-:Y:S01]  /*1ff0*/  ISETP.GT.U32.AND P1, PT, R0.reuse, R67, PT ;  /* 0x000000430000720c */ /* 0x040fe20003f24070 */
[----:B------:R-:W-:Y:S01]  /*2000*/  IMAD R197, R3, R130, RZ ;  /* 0x0000008203c57224 */ /* 0x000fe200078e02ff */
[----:B------:R-:W-:Y:S01]  /*2010*/  ISETP.GT.U32.AND P0, PT, R0, R71, PT ;  /* 0x000000470000720c */ /* 0x000fe20003f04070 */
[----:B------:R-:W-:Y:S01]  /*2020*/  @!P4 IMAD.IADD R73, R73, 0x1, -R0 ;  /* 0x000000014949c824 */ /* 0x000fe200078e0a00 */
[----:B------:R-:W-:Y:S01]  /*2030*/  LOP3.LUT R6, R69, 0x40, RZ, 0xc0, !PT ;  /* 0x0000004045067812 */ /* 0x000fe200078ec0ff */
[----:B------:R-:W-:-:S02]  /*2040*/  IMAD R196, R130, 0x2, R197 ;  /* 0x0000000282c47824 */ /* 0x000fc400078e02c5 */
[----:B------:R-:W-:Y:S01]  /*2050*/  @!P3 IMAD.IADD R63, R63, 0x1, -R0 ;  /* 0x000000013f3fb824 */ /* 0x000fe200078e0a00 */
[----:B------:R-:W-:Y:S01]  /*2060*/  ISETP.GT.U32.AND P4, PT, R0, R73, PT ;  /* 0x000000490000720c */ /* 0x000fe20003f84070 */
[----:B------:R-:W-:Y:S01]  /*2070*/  IMAD R194, R130, 0x2, R196 ;  /* 0x0000000282c27824 */ /* 0x000fe200078e02c4 */
[----:B------:R-:W-:Y:S01]  /*2080*/  ISETP.GE.AND P3, PT, R20, RZ, PT ;  /* 0x000000ff1400720c */ /* 0x000fe20003f66270 */
[--C-:B------:R-:W-:Y:S01]  /*2090*/  @!P5 IMAD.IADD R61, R61, 0x1, -R0.reuse ;  /* 0x000000013d3dd824 */ /* 0x100fe200078e0a00 */
[----:B------:R-:W-:Y:S01]  /*20a0*/  ISETP.GE.AND P5, PT, R14, RZ, PT ;  /* 0x000000ff0e00720c */ /* 0x000fe20003fa6270 */
[--C-:B------:R-:W-:Y:S01]  /*20b0*/  @!P6 IMAD.IADD R65, R65, 0x1, -R0.reuse ;  /* 0x000000014141e824 */ /* 0x100fe200078e0a00 */
[----:B------:R-:W-:Y:S01]  /*20c0*/  ISETP.GE.AND P6, PT, R22, RZ, PT ;  /* 0x000000ff1600720c */ /* 0x000fe20003fc6270 */
[--C-:B------:R-:W-:Y:S01]  /*20d0*/  @!P1 IMAD.IADD R67, R67, 0x1, -R0.reuse ;  /* 0x0000000143439824 */ /* 0x100fe200078e0a00 */
[----:B------:R-:W-:Y:S01]  /*20e0*/  ISETP.GE.AND P1, PT, R24, RZ, PT ;  /* 0x000000ff1800720c */ /* 0x000fe20003f26270 */
[----:B------:R-:W-:Y:S01]  /*20f0*/  @!P0 IMAD.IADD R71, R71, 0x1, -R0 ;  /* 0x0000000147478824 */ /* 0x000fe200078e0a00 */
[----:B------:R-:W-:Y:S01]  /*2100*/  ISETP.GE.AND P0, PT, R12, RZ, PT ;  /* 0x000000ff0c00720c */ /* 0x000fe20003f06270 */
[----:B------:R-:W-:Y:S01]  /*2110*/  IMAD R193, R130, 0x2, R194 ;  /* 0x0000000282c17824 */ /* 0x000fe200078e02c2 */
[----:B------:R-:W-:Y:S01]  /*2120*/  LEA.HI R33, R6, R33, RZ, 0x1c ;  /* 0x0000002106217211 */ /* 0x000fe200078fe0ff */
[----:B------:R-:W-:Y:S01]  /*2130*/  @!P4 IMAD.IADD R73, R73, 0x1, -R0 ;  /* 0x000000014949c824 */ /* 0x000fe200078e0a00 */
[----:B------:R-:W-:Y:S01]  /*2140*/  ISETP.NE.AND P4, PT, R53, RZ, PT ;  /* 0x000000ff3500720c */ /* 0x000fe20003f85270 */
[C---:B------:R-:W-:Y:S01]  /*2150*/  IMAD R192, R130.reuse, 0x2, R193 ;  /* 0x0000000282c07824 */ /* 0x040fe200078e02c1 */
[----:B------:R-:W-:Y:S01]  /*2160*/  LOP3.LUT R0, RZ, R53, RZ, 0x33, !PT ;  /* 0x00000035ff007212 */ /* 0x000fe200078e33ff */
[----:B------:R-:W-:Y:S01]  /*2170*/  @!P5 IMAD.MOV R63, RZ, RZ, -R63 ;  /* 0x000000ffff3fd224 */ /* 0x000fe200078e0a3f */
[----:B------:R-:W-:Y:S01]  /*2180*/  ISETP.GT.AND P5, PT, R195, 0x1f, PT ;  /* 0x0000001fc300780c */ /* 0x000fe20003fa4270 */
[----:B------:R-:W-:Y:S01]  /*2190*/  IMAD R191, R130, 0x2, R192 ;  /* 0x0000000282bf7824 */ /* 0x000fe200078e02c0 */
[----:B------:R-:W-:Y:S01]  /*21a0*/  SEL R64, R0, R13, !P4 ;  /* 0x0000000d00407207 */ /* 0x000fe20006000000 */
[----:B------:R-:W-:Y:S01]  /*21b0*/  @!P2 IMAD.MOV R61, RZ, RZ, -R61 ;  /* 0x000000ffff3da224 */ /* 0x000fe200078e0a3d */
[----:B------:R-:W-:Y:S01]  /*21c0*/  SEL R4, RZ, 0x4, !P5 ;  /* 0x00000004ff047807 */ /* 0x000fe20006800000 */
[----:B------:R-:W-:Y:S01]  /*21d0*/  @!P3 IMAD.MOV R65, RZ, RZ, -R65 ;  /* 0x000000ffff41b224 */ /* 0x000fe200078e0a41 */
[----:B------:R-:W-:Y:S01]  /*21e0*/  ISETP.GE.AND P3, PT, R2, RZ, PT ;  /* 0x000000ff0200720c */ /* 0x000fe20003f66270 */
[----:B------:R-:W-:Y:S01]  /*21f0*/  @!P6 IMAD.MOV R67, RZ, RZ, -R67 ;  /* 0x000000ffff43e224 */ /* 0x000fe200078e0a43 */
[----:B------:R-:W-:Y:S01]  /*2200*/  ISETP.GE.AND P6, PT, R3, R198, PT ;  /* 0x000000c60300720c */ /* 0x000fe20003fc6270 */
[----:B------:R-:W-:Y:S01]  /*2210*/  @!P1 IMAD.MOV R71, RZ, RZ, -R71 ;  /* 0x000000ffff479224 */ /* 0x000fe200078e0a47 */
[----:B------:R-:W-:Y:S01]  /*2220*/  ISETP.NE.AND P2, PT, R52, RZ, PT ;  /* 0x000000ff3400720c */ /* 0x000fe20003f45270 */
[----:B------:R-:W-:Y:S01]  /*2230*/  @!P0 IMAD.MOV R73, RZ, RZ, -R73 ;  /* 0x000000ffff498224 */ /* 0x000fe200078e0a49 */
[----:B------:R-:W-:Y:S01]  /*2240*/  SEL R53, R0, R37, !P4 ;  /* 0x0000002500357207 */ /* 0x000fe20006000000 */
[----:B------:R-:W-:Y:S01]  /*2250*/  IMAD R189, R130, 0x2, R191 ;  /* 0x0000000282bd7824 */ /* 0x000fe200078e02bf */
[----:B------:R-:W-:-:S02]  /*2260*/  SEL R50, R0, R43, !P4 ;  /* 0x0000002b00327207 */ /* 0x000fc40006000000 */
[----:B------:R-:W-:Y:S01]  /*2270*/  SEL R48, R0, R47, !P4 ;  /* 0x0000002f00307207 */ /* 0x000fe20006000000 */
[----:B------:R-:W-:Y:S01]  /*2280*/  IMAD R188, R130, 0x2, R189 ;  /* 0x0000000282bc7824 */ /* 0x000fe200078e02bd */
[C---:B------:R-:W-:Y:S01]  /*2290*/  SEL R10, R0.reuse, R7, !P4 ;  /* 0x00000007000a7207 */ /* 0x040fe20006000000 */
[----:B------:R-:W-:Y:S01]  /*22a0*/  @!P3 IMAD.MOV R5, RZ, RZ, -R5 ;  /* 0x000000ffff05b224 */ /* 0x000fe200078e0a05 */
[----:B------:R-:W-:Y:S01]  /*22b0*/  SEL R66, R0, R9, !P4 ;  /* 0x0000000900427207 */ /* 0x000fe20006000000 */
[----:B------:R-:W-:Y:S01]  /*22c0*/  IMAD R186, R130, 0x2, R188 ;  /* 0x0000000282ba7824 */ /* 0x000fe200078e02bc */
[C---:B------:R-:W-:Y:S02]  /*22d0*/  SEL R11, R0.reuse, R11, !P4 ;  /* 0x0000000b000b7207 */ /* 0x040fe40006000000 */
[----:B------:R-:W-:Y:S01]  /*22e0*/  SEL R15, R0, R15, !P4 ;  /* 0x0000000f000f7207 */ /* 0x000fe20006000000 */
[----:B------:R-:W-:Y:S01]  /*22f0*/  IMAD R184, R130, 0x2, R186 ;  /* 0x0000000282b87824 */ /* 0x000fe200078e02ba */
[----:B------:R-:W-:-:S02]  /*2300*/  SEL R62, R0, R17, !P4 ;  /* 0x00000011003e7207 */ /* 0x000fc40006000000 */
[----:B------:R-:W-:Y:S01]  /*2310*/  SEL R19, R0, R19, !P4 ;  /* 0x0000001300137207 */ /* 0x000fe20006000000 */
[----:B------:R-:W-:Y:S01]  /*2320*/  IMAD R74, R130, 0x2, R184 ;  /* 0x00000002824a7824 */ /* 0x000fe200078e02b8 */
[C---:B------:R-:W-:Y:S02]  /*2330*/  SEL R60, R0.reuse, R21, !P4 ;  /* 0x00000015003c7207 */ /* 0x040fe40006000000 */
[C---:B------:R-:W-:Y:S02]  /*2340*/  SEL R23, R0.reuse, R23, !P4 ;  /* 0x0000001700177207 */ /* 0x040fe40006000000 */
[C---:B------:R-:W-:Y:S02]  /*2350*/  SEL R58, R0.reuse, R25, !P4 ;  /* 0x00000019003a7207 */ /* 0x040fe40006000000 */
[C---:B------:R-:W-:Y:S02]  /*2360*/  SEL R27, R0.reuse, R27, !P4 ;  /* 0x0000001b001b7207 */ /* 0x040fe40006000000 */
[----:B------:R-:W-:-:S02]  /*2370*/  SEL R56, R0, R29, !P4 ;  /* 0x0000001d00387207 */ /* 0x000fc40006000000 */
[C---:B------:R-:W-:Y:S02]  /*2380*/  SEL R31, R0.reuse, R31, !P4 ;  /* 0x0000001f001f7207 */ /* 0x040fe40006000000 */
        /* <DEDUP_REMOVED lines=14> */
[----:B------:R-:W-:Y:S01]  /*2470*/  SEL R37, R0, R73, !P4 ;  /* 0x0000004900257207 */ /* 0x000fe20006000000 */
[----:B------:R-:W-:Y:S01]  /*2480*/  IMAD R73, R130, 0x2, R74 ;  /* 0x0000000282497824 */ /* 0x000fe200078e024a */
[----:B------:R-:W-:Y:S02]  /*2490*/  SEL R36, R0, R75, !P4 ;  /* 0x0000004b00247207 */ /* 0x000fe40006000000 */
[----:B------:R-:W-:-:S02]  /*24a0*/  SEL R0, R4, RZ, !P6 ;  /* 0x000000ff04007207 */ /* 0x000fc40007000000 */
[-C--:B------:R-:W-:Y:S02]  /*24b0*/  ISETP.GE.AND P0, PT, R190, R198.reuse, PT ;  /* 0x000000c6be00720c */ /* 0x080fe40003f06270 */
[----:B------:R-:W-:Y:S02]  /*24c0*/  ISETP.NE.U32.AND P6, PT, R0, RZ, PT ;  /* 0x000000ff0000720c */ /* 0x000fe40003fc5070 */
[----:B------:R-:W-:Y:S02]  /*24d0*/  SEL R0, R4, RZ, !P0 ;  /* 0x000000ff04007207 */ /* 0x000fe40004000000 */
[----:B------:R-:W-:Y:S02]  /*24e0*/  ISETP.GE.AND P0, PT, R187, R198, PT ;  /* 0x000000c6bb00720c */ /* 0x000fe40003f06270 */
[----:B------:R-:W-:Y:S02]  /*24f0*/  ISETP.NE.U32.AND P5, PT, R0, RZ, PT ;  /* 0x000000ff0000720c */ /* 0x000fe40003fa5070 */
[----:B------:R-:W-:-:S02]  /*2500*/  SEL R0, R4, RZ, !P0 ;  /* 0x000000ff04007207 */ /* 0x000fc40004000000 */
[----:B------:R-:W-:Y:S02]  /*2510*/  @!P2 LOP3.LUT R5, RZ, R52, RZ, 0x33, !PT ;  /* 0x00000034ff05a212 */ /* 0x000fe400078e33ff */
[-C--:B------:R-:W-:Y:S02]  /*2520*/  ISETP.GE.AND P0, PT, R185, R198.reuse, PT ;  /* 0x000000c6b900720c */ /* 0x080fe40003f06270 */
[----:B------:R-:W-:Y:S01]  /*2530*/  LOP3.LUT R75, R3, 0x8, RZ, 0xfc, !PT ;  /* 0x00000008034b7812 */ /* 0x000fe200078efcff */
[----:B----4-:R-:W-:Y:S01]  /*2540*/  IMAD R71, R5, UR4, RZ ;  /* 0x0000000405477c24 */ /* 0x010fe2000f8e02ff */
[----:B------:R-:W-:Y:S01]  /*2550*/  ISETP.NE.U32.AND P2, PT, R0, RZ, PT ;  /* 0x000000ff0000720c */ /* 0x000fe20003f45070 */
[----:B------:R-:W-:Y:S01]  /*2560*/  IMAD R5, R130, 0x2, R73 ;  /* 0x0000000282057824 */ /* 0x000fe200078e0249 */
[----:B------:R-:W-:Y:S01]  /*2570*/  SEL R0, R4, RZ, !P0 ;  /* 0x000000ff04007207 */ /* 0x000fe20004000000 */
[----:B------:R-:W1:Y:S01]  /*2580*/  LDCU UR4, c[0x0][0x3b0] ;  /* 0x00007600ff0477ac */ /* 0x000e620008000800 */
[----:B------:R-:W-:Y:S01]  /*2590*/  ISETP.GE.AND P0, PT, R75, R198, PT ;  /* 0x000000c64b00720c */ /* 0x000fe20003f06270 */
[----:B------:R-:W-:Y:S01]  /*25a0*/  IMAD R7, R130, 0x2, R5 ;  /* 0x0000000282077824 */ /* 0x000fe200078e0205 */
[----:B------:R-:W-:-:S02]  /*25b0*/  ISETP.NE.U32.AND P4, PT, R0, RZ, PT ;  /* 0x000000ff0000720c */ /* 0x000fc40003f85070 */
[----:B------:R-:W-:Y:S01]  /*25c0*/  SEL R0, R4, RZ, !P0 ;  /* 0x000000ff04007207 */ /* 0x000fe20004000000 */
[----:B------:R-:W-:Y:S01]  /*25d0*/  IMAD R9, R130, 0x2, R7 ;  /* 0x0000000282097824 */ /* 0x000fe200078e0207 */
[C---:B------:R-:W-:Y:S02]  /*25e0*/  LEA R100, P0, R71.reuse, UR16, 0x2 ;  /* 0x0000001047647c11 */ /* 0x040fe4000f8010ff */
[----:B------:R-:W-:Y:S02]  /*25f0*/  ISETP.NE.U32.AND P3, PT, R0, RZ, PT ;  /* 0x000000ff0000720c */ /* 0x000fe40003f65070 */
[----:B------:R-:W-:Y:S02]  /*2600*/  LEA.HI.X.SX32 R8, R71, UR17, 0x2, P0 ;  /* 0x0000001147087c11 */ /* 0x000fe400080f16ff */
[-C--:B------:R-:W-:Y:S02]  /*2610*/  LEA R94, P0, R5, R100.reuse, 0x2 ;  /* 0x00000064055e7211 */ /* 0x080fe400078010ff */
[----:B------:R-:W-:-:S02]  /*2620*/  LEA R92, P1, R7, R100, 0x2 ;  /* 0x00000064075c7211 */ /* 0x000fc400078210ff */
[----:B------:R-:W-:Y:S01]  /*2630*/  LEA.HI.X.SX32 R95, R5, R8, 0x2, P0 ;  /* 0x00000008055f7211 */ /* 0x000fe200000f16ff */
[----:B-1----:R-:W-:Y:S01]  /*2640*/  IMAD R67, R10, UR4, RZ ;  /* 0x000000040a437c24 */ /* 0x002fe2000f8e02ff */
[----:B------:R-:W-:Y:S01]  /*2650*/  LEA R166, P0, R9, R100, 0x2 ;  /* 0x0000006409a67211 */ /* 0x000fe200078010ff */
[----:B------:R-:W-:Y:S01]  /*2660*/  IMAD R65, R11, UR4, RZ ;  /* 0x000000040b417c24 */ /* 0x000fe2000f8e02ff */
[-C--:B------:R-:W-:Y:S01]  /*2670*/  LEA.HI.X.SX32 R93, R7, R8.reuse, 0x2, P1 ;  /* 0x00000008075d7211 */ /* 0x080fe200008f16ff */
[----:B------:R-:W-:Y:S01]  /*2680*/  IMAD R66, R66, UR4, RZ ;  /* 0x0000000442427c24 */ /* 0x000fe2000f8e02ff */
[----:B------:R-:W-:Y:S01]  /*2690*/  LEA.HI.X.SX32 R167, R9, R8, 0x2, P0 ;  /* 0x0000000809a77211 */ /* 0x000fe200000f16ff */
[----:B------:R-:W-:Y:S01]  /*26a0*/  IMAD R9, R130, 0x2, R9 ;  /* 0x0000000282097824 */ /* 0x000fe200078e0209 */
[-C--:B------:R-:W-:Y:S01]  /*26b0*/  LEA R116, P0, R196, R100.reuse, 0x2 ;  /* 0x00000064c4747211 */ /* 0x080fe200078010ff */
[----:B------:R-:W-:Y:S01]  /*26c0*/  IMAD R63, R15, UR4, RZ ;  /* 0x000000040f3f7c24 */ /* 0x000fe2000f8e02ff */
[----:B------:R-:W-:Y:S01]  /*26d0*/  LEA R118, P1, R197, R100, 0x2 ;  /* 0x00000064c5767211 */ /* 0x000fe200078210ff */
[----:B------:R-:W-:Y:S01]  /*26e0*/  IMAD R64, R64, UR4, RZ ;  /* 0x0000000440407c24 */ /* 0x000fe2000f8e02ff */
[----:B------:R-:W-:Y:S01]  /*26f0*/  LEA.HI.X.SX32 R117, R196, R8, 0x2, P0 ;  /* 0x00000008c4757211 */ /* 0x000fe200000f16ff */
[----:B------:R-:W-:Y:S01]  /*2700*/  IMAD R61, R19, UR4, RZ ;  /* 0x00000004133d7c24 */ /* 0x000fe2000f8e02ff */
[----:B------:R-:W-:Y:S01]  /*2710*/  LEA R112, P0, R193, R100, 0x2 ;  /* 0x00000064c1707211 */ /* 0x000fe200078010ff */
[----:B------:R-:W-:Y:S01]  /*2720*/  IMAD R62, R62, UR4, RZ ;  /* 0x000000043e3e7c24 */ /* 0x000fe2000f8e02ff */
[-C--:B------:R-:W-:Y:S01]  /*2730*/  LEA.HI.X.SX32 R119, R197, R8.reuse, 0x2, P1 ;  /* 0x00000008c5777211 */ /* 0x080fe200008f16ff */
[----:B------:R-:W-:Y:S01]  /*2740*/  IMAD R59, R23, UR4, RZ ;  /* 0x00000004173b7c24 */ /* 0x000fe2000f8e02ff */
[----:B------:R-:W-:Y:S01]  /*2750*/  LEA.HI.X.SX32 R113, R193, R8, 0x2, P0 ;  /* 0x00000008c1717211 */ /* 0x000fe200000f16ff */
[----:B------:R-:W-:Y:S01]  /*2760*/  IMAD R60, R60, UR4, RZ ;  /* 0x000000043c3c7c24 */ /* 0x000fe2000f8e02ff */
[-C--:B------:R-:W-:Y:S01]  /*2770*/  LEA R108, P0, R191, R100.reuse, 0x2 ;  /* 0x00000064bf6c7211 */ /* 0x080fe200078010ff */
[----:B------:R-:W-:Y:S01]  /*2780*/  IMAD R57, R27, UR4, RZ ;  /* 0x000000041b397c24 */ /* 0x000fe2000f8e02ff */
[----:B------:R-:W-:Y:S01]  /*2790*/  LEA R114, P1, R194, R100, 0x2 ;  /* 0x00000064c2727211 */ /* 0x000fe200078210ff */
[----:B------:R-:W-:Y:S01]  /*27a0*/  IMAD R58, R58, UR4, RZ ;  /* 0x000000043a3a7c24 */ /* 0x000fe2000f8e02ff */
[-C--:B------:R-:W-:Y:S01]  /*27b0*/  LEA.HI.X.SX32 R109, R191, R8.reuse, 0x2, P0 ;  /* 0x00000008bf6d7211 */ /* 0x080fe200000f16ff */
[----:B------:R-:W-:Y:S01]  /*27c0*/  IMAD R55, R31, UR4, RZ ;  /* 0x000000041f377c24 */ /* 0x000fe2000f8e02ff */
[----:B------:R-:W-:Y:S01]  /*27d0*/  LEA R164, P0, R70, UR18, 0x2 ;  /* 0x0000001246a47c11 */ /* 0x000fe2000f8010ff */
[----:B------:R-:W-:Y:S01]  /*27e0*/  IMAD R56, R56, UR4, RZ ;  /* 0x0000000438387c24 */ /* 0x000fe2000f8e02ff */
[----:B------:R-:W-:Y:S01]  /*27f0*/  LEA.HI.X.SX32 R115, R194, R8, 0x2, P1 ;  /* 0x00000008c2737211 */ /* 0x000fe200008f16ff */
[----:B------:R-:W-:Y:S01]  /*2800*/  IMAD R53, R53, UR4, RZ ;  /* 0x0000000435357c24 */ /* 0x000fe2000f8e02ff */
[----:B------:R-:W-:Y:S01]  /*2810*/  LEA.HI.X.SX32 R7, R70, UR19, 0x2, P0 ;  /* 0x0000001346077c11 */ /* 0x000fe200080f16ff */
[----:B------:R-:W-:Y:S01]  /*2820*/  IMAD R54, R54, UR4, RZ ;  /* 0x0000000436367c24 */ /* 0x000fe2000f8e02ff */
[-C--:B------:R-:W-:Y:S01]  /*2830*/  LEA R104, P0, R188, R100.reuse, 0x2 ;  /* 0x00000064bc687211 */ /* 0x080fe200078010ff */
        /* <DEDUP_REMOVED lines=9> */
[C---:B------:R-:W-:Y:S01]  /*28d0*/  LEA R168, P1, R9.reuse, R100, 0x2 ;  /* 0x0000006409a87211 */ /* 0x040fe200078210ff */
        /* <DEDUP_REMOVED lines=13> */
[----:B------:R-:W-:Y:S01]  /*29b0*/  LEA R96, P0, R74, R100, 0x2 ;  /* 0x000000644a607211 */ /* 0x000fe200078010ff */
[----:B------:R-:W-:Y:S01]  /*29c0*/  IMAD R39, R14, UR4, RZ ;  /* 0x000000040e277c24 */ /* 0x000fe2000f8e02ff */
[----:B------:R-:W-:Y:S01]  /*29d0*/  LEA R90, P1, R67, R164, 0x2 ;  /* 0x000000a4435a7211 */ /* 0x000fe200078210ff */
[----:B------:R-:W-:Y:S01]  /*29e0*/  IMAD R40, R40, UR4, RZ ;  /* 0x0000000428287c24 */ /* 0x000fe2000f8e02ff */
[----:B------:R-:W-:Y:S01]  /*29f0*/  LEA.HI.X.SX32 R97, R74, R8, 0x2, P0 ;  /* 0x000000084a617211 */ /* 0x000fe200000f16ff */
[----:B------:R-:W-:Y:S01]  /*2a00*/  IMAD R37, R37, UR4, RZ ;  /* 0x0000000425257c24 */ /* 0x000fe2000f8e02ff */
[----:B------:R-:W-:Y:S01]  /*2a10*/  LEA R100, P0, R73, R100, 0x2 ;  /* 0x0000006449647211 */ /* 0x000fe200078010ff */
[----:B------:R-:W-:Y:S01]  /*2a20*/  IMAD R38, R38, UR4, RZ ;  /* 0x0000000426267c24 */ /* 0x000fe2000f8e02ff */
[----:B------:R-:W-:Y:S01]  /*2a30*/  LEA.HI.X.SX32 R91, R67, R7, 0x2, P1 ;  /* 0x00000007435b7211 */ /* 0x000fe200008f16ff */
[----:B------:R-:W-:Y:S01]  /*2a40*/  IMAD R36, R36, UR4, RZ ;  /* 0x0000000424247c24 */ /* 0x000fe2000f8e02ff */
[----:B------:R-:W-:Y:S01]  /*2a50*/  LEA R88, P1, R65, R164, 0x2 ;  /* 0x000000a441587211 */ /* 0x000fe200078210ff */
[----:B------:R-:W-:Y:S01]  /*2a60*/  USHF.L.U32 UR4, UR8, 0x15, URZ ;  /* 0x0000001508047899 */ /* 0x000fe200080006ff */
[----:B------:R-:W-:-:S02]  /*2a70*/  LEA.HI.X.SX32 R101, R73, R8, 0x2, P0 ;  /* 0x0000000849657211 */ /* 0x000fc400000f16ff */
[CC--:B------:R-:W-:Y:S01]  /*2a80*/  LEA R132, P0, R66.reuse, R164.reuse, 0x2 ;  /* 0x000000a442847211 */ /* 0x0c0fe200078010ff */
[----:B------:R-:W-:Y:S01]  /*2a90*/  ULOP3.LUT UR4, UR4, 0x600000, URZ, 0xc0, !UPT ;  /* 0x0060000004047892 */ /* 0x000fe2000f8ec0ff */
[-C--:B------:R-:W-:Y:S02]  /*2aa0*/  LEA.HI.X.SX32 R89, R65, R7.reuse, 0x2, P1 ;  /* 0x0000000741597211 */ /* 0x080fe400008f16ff */
[CC--:B------:R-:W-:Y:S02]  /*2ab0*/  LEA R86, P1, R63.reuse, R164.reuse, 0x2 ;  /* 0x000000a43f567211 */ /* 0x0c0fe400078210ff */
[-C--:B------:R-:W-:Y:S02]  /*2ac0*/  LEA.HI.X.SX32 R133, R66, R7.reuse, 0x2, P0 ;  /* 0x0000000742857211 */ /* 0x080fe400000f16ff */
[----:B------:R-:W-:Y:S02]  /*2ad0*/  LEA R138, P0, R64, R164, 0x2 ;  /* 0x000000a4408a7211 */ /* 0x000fe400078010ff */
[----:B------:R-:W-:-:S02]  /*2ae0*/  LEA.HI.X.SX32 R87, R63, R7, 0x2, P1 ;  /* 0x000000073f577211 */ /* 0x000fc400008f16ff */
[CC--:B------:R-:W-:Y:S02]  /*2af0*/  LEA R84, P1, R61.reuse, R164.reuse, 0x2 ;  /* 0x000000a43d547211 */ /* 0x0c0fe400078210ff */
        /* <DEDUP_REMOVED lines=47> */
[-C--:B------:R-:W-:Y:S02]  /*2df0*/  LEA R162, P1, R37, R164.reuse, 0x2 ;  /* 0x000000a425a27211 */ /* 0x080fe400078210ff */
[-C--:B------:R-:W-:Y:S02]  /*2e00*/  LEA.HI.X.SX32 R159, R40, R7.reuse, 0x2, P0 ;  /* 0x00000007289f7211 */ /* 0x080fe400000f16ff */
[----:B------:R-:W-:Y:S02]  /*2e10*/  LOP3.LUT R0, R69, 0x7f, RZ, 0xc0, !PT ;  /* 0x0000007f45007812 */ /* 0x000fe400078ec0ff */
[-C--:B------:R-:W-:Y:S02]  /*2e20*/  LEA R160, P0, R38, R164.reuse, 0x2 ;  /* 0x000000a426a07211 */ /* 0x080fe400078010ff */
[----:B------:R-:W-:Y:S01]  /*2e30*/  LEA.HI.X.SX32 R163, R37, R7, 0x2, P1 ;  /* 0x0000000725a37211 */ /* 0x000fe200008f16ff */
[----:B------:R-:W-:Y:S01]  /*2e40*/  IMAD.SHL.U32 R34, R0, 0x4, RZ ;  /* 0x0000000400227824 */ /* 0x000fe200078e00ff */
[----:B------:R-:W-:-:S02]  /*2e50*/  LEA R164, P1, R36, R164, 0x2 ;  /* 0x000000a424a47211 */ /* 0x000fc400078210ff */
[----:B------:R-:W-:Y:S02]  /*2e60*/  LOP3.LUT R5, R69, 0x60, RZ, 0xc0, !PT ;  /* 0x0000006045057812 */ /* 0x000fe400078ec0ff */
[----:B------:R-:W-:Y:S02]  /*2e70*/  LOP3.LUT R35, R3, 0xa, RZ, 0xfc, !PT ;  /* 0x0000000a03237812 */ /* 0x000fe400078efcff */
[-C--:B------:R-:W-:Y:S02]  /*2e80*/  LEA.HI.X.SX32 R165, R36, R7.reuse, 0x2, P1 ;  /* 0x0000000724a57211 */ /* 0x080fe400008f16ff */
[----:B------:R-:W-:Y:S02]  /*2e90*/  SHF.R.U32.HI R5, RZ, 0x1, R5 ;  /* 0x00000001ff057819 */ /* 0x000fe40000011605 */
[----:B------:R-:W-:Y:S02]  /*2ea0*/  ISETP.GE.AND P1, PT, R35, R198, PT ;  /* 0x000000c62300720c */ /* 0x000fe40003f26270 */
[----:B------:R-:W-:-:S02]  /*2eb0*/  LEA.HI.X.SX32 R161, R38, R7, 0x2, P0 ;  /* 0x0000000726a17211 */ /* 0x000fc400000f16ff */
[----:B------:R-:W-:Y:S02]  /*2ec0*/  ISETP.NE.U32.AND P0, PT, R0, RZ, PT ;  /* 0x000000ff0000720c */ /* 0x000fe40003f05070 */
[----:B------:R-:W-:Y:S02]  /*2ed0*/  LOP3.LUT R34, R34, R5, RZ, 0x3c, !PT ;  /* 0x0000000522227212 */ /* 0x000fe400078e3cff */
[----:B------:R-:W-:Y:S01]  /*2ee0*/  SEL R6, R4, RZ, !P1 ;  /* 0x000000ff04067207 */ /* 0x000fe20004800000 */
[----:B------:R-:W-:Y:S08]  /*2ef0*/  BRA.U UP0, `(.L_x_5) ;  /* 0x0000000100187547 */ /* 0x000ff0000b800000 */
[----:B------:R-:W-:Y:S01]  /*2f00*/  ELECT P1, URZ, PT ;  /* 0x0000000000ff782f */ /* 0x000fe20003820000 */
[----:B------:R-:W-:Y:S01]  /*2f10*/  IMAD.MOV.U32 R5, RZ, RZ, 0x1 ;  /* 0x00000001ff057424 */ /* 0x000fe200078e00ff */
[----:B------:R-:W-:Y:S01]  /*2f20*/  UMOV UR6, 0x40 ;  /* 0x0000004000067882 */ /* 0x000fe20000000000 */
[----:B------:R-:W-:Y:S01]  /*2f30*/  UVIRTCOUNT.DEALLOC.SMPOOL 0x80 ;  /* 0x000000800000784c */ /* 0x000fe20000000000 */
[----:B------:R-:W-:-:S09]  /*2f40*/  ULEA UR6, UR5, UR6, 0x18 ;  /* 0x0000000605067291 */ /* 0x000fd2000f8ec0ff */
[----:B------:R1:W-:Y:S03]  /*2f50*/  @P1 STS.U8 [UR6], R5 ;  /* 0x00000005ff001988 */ /* 0x0003e60008000006 */
.L_x_5:
[----:B------:R-:W-:Y:S01]  /*2f60*/  UIADD3 UR11, UPT, UPT, UR22, UR4, URZ ;  /* 0x00000004160b7290 */ /* 0x000fe2000fffe0ff */
[----:B------:R-:W-:Y:S01]  /*2f70*/  VIADD R28, R33, UR10 ;  /* 0x0000000a211c7c36 */ /* 0x000fe20008000000 */
[----:B------:R-:W-:Y:S01]  /*2f80*/  VOTEU.ALL UP1, P0 ;  /* 0x0000000000ff7886 */ /* 0x000fe20000020000 */
[----:B------:R-:W-:Y:S01]  /*2f90*/  UIADD3 UR12, UPT, UPT, UR10, 0x18000, URZ ;  /* 0x000180000a0c7890 */ /* 0x000fe2000fffe0ff */
[----:B------:R-:W-:Y:S01]  /*2fa0*/  LOP3.LUT R32, R3, 0xc, RZ, 0xfc, !PT ;  /* 0x0000000c03207812 */ /* 0x000fe200078efcff */
[----:B------:R-:W-:Y:S01]  /*2fb0*/  VOTEU.ALL UP2, P0 ;  /* 0x0000000000ff7886 */ /* 0x000fe20000040000 */
[----:B------:R-:W-:Y:S01]  /*2fc0*/  LOP3.LUT R27, R33, 0x10, RZ, 0x3c, !PT ;  /* 0x00000010211b7812 */ /* 0x000fe200078e3cff */
[----:B------:R-:W-:Y:S01]  /*2fd0*/  VIADD R200, R198, 0xffffffc0 ;  /* 0xffffffc0c6c87836 */ /* 0x000fe20000000000 */
[----:B------:R-:W-:-:S04]  /*2fe0*/  @!UP1 UIADD3 UR14, UPT, UPT, -UR7, 0x100000, URZ ;  /* 0x00100000070e9890 */ /* 0x000fc8000fffe1ff */
[----:B------:R-:W-:Y:S02]  /*2ff0*/  @!UP1 USHF.L.U32 UR15, UR14, 0xb, URZ ;  /* 0x0000000b0e0f9899 */ /* 0x000fe400080006ff */
[----:B------:R-:W-:Y:S01]  /*3000*/  @!UP1 USHF.L.U32 UR14, UR14, 0x1, URZ ;  /* 0x000000010e0e9899 */ /* 0x000fe200080006ff */
[----:B------:R-:W-:Y:S01]  /*3010*/  STTM.16dp32bit_t0_t15.x64 tmem[UR11], RZ ;  /* 0x000000ff000079ed */ /* 0x000fe20008b0000b */
[----:B------:R-:W-:Y:S01]  /*3020*/  STTM.16dp32bit_t16_t31.x64 tmem[UR11+0x40], RZ ;  /* 0x000040ff000079ed */ /* 0x000fe20008b2000b */
[----:B------:R-:W2:Y:S01]  /*3030*/  FENCE.VIEW.ASYNC.T ;  /* 0x00000000000073c6 */ /* 0x000ea20000000200 */
[----:B------:R-:W-:-:S04]  /*3040*/  @!UP1 UIADD3 UR4, UPT, UPT, -UR7, 0x100000, URZ ;  /* 0x0010000007049890 */ /* 0x000fc8000fffe1ff */
[----:B------:R-:W-:Y:S02]  /*3050*/  @!UP1 USHF.L.U32 UR5, UR4, 0xb, URZ ;  /* 0x0000000b04059899 */ /* 0x000fe400080006ff */
[----:B------:R-:W-:Y:S01]  /*3060*/  @!UP1 USHF.L.U32 UR4, UR4, 0x1, URZ ;  /* 0x0000000104049899 */ /* 0x000fe200080006ff */
[----:B--2---:R-:W-:Y:S01]  /*3070*/  BAR.SYNC.DEFER_BLOCKING 0x0 ;  /* 0x0000000000007b1d */ /* 0x004fe20000010000 */
[----:B------:R-:W-:Y:S01]  /*3080*/  LOP3.LUT R31, R3, 0xe, RZ, 0xfc, !PT ;  /* 0x0000000e031f7812 */ /* 0x000fe200078efcff */
[----:B------:R-:W-:Y:S01]  /*3090*/  VIADD R26, R27, UR10 ;  /* 0x0000000a1b1a7c36 */ /* 0x000fe20008000000 */
[----:B------:R-:W-:Y:S01]  /*30a0*/  LOP3.LUT R30, R3, 0x10, RZ, 0xfc, !PT ;  /* 0x00000010031e7812 */ /* 0x000fe200078efcff */
[----:B------:R-:W-:Y:S01]  /*30b0*/  IMAD.SHL.U32 R131, R131, 0x20, RZ ;  /* 0x0000002083837824 */ /* 0x000fe200078e00ff */
[----:B------:R-:W-:Y:S01]  /*30c0*/  ISETP.NE.U32.AND P1, PT, R6, RZ, PT ;  /* 0x000000ff0600720c */ /* 0x000fe20003f25070 */
[----:B------:R-:W-:Y:S01]  /*30d0*/  VOTEU.ALL UP1, P0 ;  /* 0x0000000000ff7886 */ /* 0x000fe20000020000 */
[----:B------:R-:W-:-:S02]  /*30e0*/  LOP3.LUT R25, R33, 0x20, RZ, 0x3c, !PT ;  /* 0x0000002021197812 */ /* 0x000fc400078e3cff */
[C---:B------:R-:W-:Y:S02]  /*30f0*/  LOP3.LUT R29, R3.reuse, 0x12, RZ, 0xfc, !PT ;  /* 0x00000012031d7812 */ /* 0x040fe400078efcff */
[----:B------:R-:W-:Y:S01]  /*3100*/  LOP3.LUT R23, R3, 0x14, RZ, 0xfc, !PT ;  /* 0x0000001403177812 */ /* 0x000fe200078efcff */
[----:B------:R-:W-:Y:S01]  /*3110*/  VIADD R24, R25, UR10 ;  /* 0x0000000a19187c36 */ /* 0x000fe20008000000 */
[----:B------:R-:W-:Y:S02]  /*3120*/  LOP3.LUT R20, R33, 0x30, RZ, 0x3c, !PT ;  /* 0x0000003021147812 */ /* 0x000fe400078e3cff */
[----:B------:R-:W-:Y:S02]  /*3130*/  LOP3.LUT R22, R3, 0x16, RZ, 0xfc, !PT ;  /* 0x0000001603167812 */ /* 0x000fe400078efcff */
[----:B------:R-:W-:Y:S01]  /*3140*/  LOP3.LUT R16, R33, 0x40, RZ, 0x3c, !PT ;  /* 0x0000004021107812 */ /* 0x000fe200078e3cff */
[----:B------:R-:W-:Y:S01]  /*3150*/  VIADD R18, R20, UR10 ;  /* 0x0000000a14127c36 */ /* 0x000fe20008000000 */
[----:B------:R-:W-:-:S02]  /*3160*/  LOP3.LUT R21, R3, 0x18, RZ, 0xfc, !PT ;  /* 0x0000001803157812 */ /* 0x000fc400078efcff */
[C---:B------:R-:W-:Y:S01]  /*3170*/  LOP3.LUT R19, R3.reuse, 0x1a, RZ, 0xfc, !PT ;  /* 0x0000001a03137812 */ /* 0x040fe200078efcff */
[----:B------:R-:W-:Y:S01]  /*3180*/  VIADD R14, R16, UR10 ;  /* 0x0000000a100e7c36 */ /* 0x000fe20008000000 */
[----:B------:R-:W-:Y:S01]  /*3190*/  LOP3.LUT R17, R3, 0x1c, RZ, 0xfc, !PT ;  /* 0x0000001c03117812 */ /* 0x000fe200078efcff */
[----:B------:R-:W2:Y:S02]  /*31a0*/  FENCE.VIEW.ASYNC.S ;  /* 0x00000000000073c6 */ /* 0x000ea40000000000 */
[----:B--2---:R2:W3:Y:S02]  /*31b0*/  @!UP1 SYNCS.EXCH.64 URZ, [UR12], UR14 ;  /* 0x0000000e0cff95b2 */ /* 0x0044e40008000100 */
[----:B---3--:R-:W-:Y:S01]  /*31c0*/  BAR.SYNC.DEFER_BLOCKING 0x0 ;  /* 0x0000000000007b1d */ /* 0x008fe20000010000 */
[C---:B------:R-:W-:Y:S02]  /*31d0*/  LOP3.LUT R13, R33.reuse, 0x50, RZ, 0x3c, !PT ;  /* 0x00000050210d7812 */ /* 0x040fe400078e3cff */
[----:B------:R-:W-:-:S02]  /*31e0*/  LOP3.LUT R11, R33, 0x60, RZ, 0x3c, !PT ;  /* 0x00000060210b7812 */ /* 0x000fc400078e3cff */
[----:B------:R-:W-:Y:S01]  /*31f0*/  LOP3.LUT R15, R3, 0x1e, RZ, 0xfc, !PT ;  /* 0x0000001e030f7812 */ /* 0x000fe200078efcff */
[----:B------:R-:W-:Y:S01]  /*3200*/  VIADD R12, R13, UR10 ;  /* 0x0000000a0d0c7c36 */ /* 0x000fe20008000000 */
[----:B------:R-:W-:Y:S01]  /*3210*/  LOP3.LUT R9, R33, 0x70, RZ, 0x3c, !PT ;  /* 0x0000007021097812 */ /* 0x000fe200078e3cff */
[----:B------:R-:W-:-:S04]  /*3220*/  VIADD R10, R11, UR10 ;  /* 0x0000000a0b0a7c36 */ /* 0x000fc80008000000 */
[----:B------:R-:W-:Y:S01]  /*3230*/  VIADD R8, R9, UR10 ;  /* 0x0000000a09087c36 */ /* 0x000fe20008000000 */
[----:B------:R2:W3:Y:S02]  /*3240*/  @!UP2 SYNCS.EXCH.64 URZ, [UR10+0x18008], UR4 ;  /* 0x018008040affa5b2 */ /* 0x0004e40008000100 */
[----:B------:R-:W-:Y:S01]  /*3250*/  @!PT LDS RZ, [RZ] ;  /* 0x00000000fffff984 */ /* 0x000fe20000000800 */
[----:B------:R-:W-:Y:S01]  /*3260*/  @!PT LDS RZ, [RZ] ;  /* 0x00000000fffff984 */ /* 0x000fe20000000800 */
[----:B------:R-:W-:Y:S01]  /*3270*/  @!PT LDS RZ, [RZ] ;  /* 0x00000000fffff984 */ /* 0x000fe20000000800 */
[----:B---3--:R-:W-:Y:S01]  /*3280*/  LDGSTS.E [R28+0x10000], desc[UR20][R118.64], P6 ;  /* 0x10000000761c7fae */ /* 0x008fe2000b1a1014 */
[----:B------:R-:W-:-:S03]  /*3290*/  ISETP.GE.AND P6, PT, R32, R198, PT ;  /* 0x000000c62000720c */ /* 0x000fc60003fc6270 */
[----:B------:R-:W-:Y:S01]  /*32a0*/  LDGSTS.E [R28+0x10008], desc[UR20][R116.64], P5 ;  /* 0x10008000741c7fae */ /* 0x000fe2000a9a1014 */
[-C--:B------:R-:W-:Y:S02]  /*32b0*/  ISETP.GE.AND P5, PT, R31, R198.reuse, PT ;  /* 0x000000c61f00720c */ /* 0x080fe40003fa6270 */
[----:B-1----:R-:W-:Y:S01]  /*32c0*/  SEL R5, R4, RZ, !P6 ;  /* 0x000000ff04057207 */ /* 0x002fe20007000000 */
[----:B------:R-:W-:Y:S01]  /*32d0*/  LDGSTS.E [R26+0x10000], desc[UR20][R114.64], P2 ;  /* 0x10000000721a7fae */ /* 0x000fe200091a1014 */
[----:B------:R-:W-:Y:S02]  /*32e0*/  ISETP.GE.AND P6, PT, R30, R198, PT ;  /* 0x000000c61e00720c */ /* 0x000fe40003fc6270 */
[C---:B------:R-:W-:Y:S01]  /*32f0*/  SEL R6, R4.reuse, RZ, !P5 ;  /* 0x000000ff04067207 */ /* 0x040fe20006800000 */
[----:B------:R-:W-:Y:S01]  /*3300*/  LDGSTS.E [R26+0x10008], desc[UR20][R112.64], P4 ;  /* 0x10008000701a7fae */ /* 0x000fe2000a1a1014 */
[----:B------:R-:W-:Y:S02]  /*3310*/  ISETP.NE.U32.AND P2, PT, R5, RZ, PT ;  /* 0x000000ff0500720c */ /* 0x000fe40003f45070 */
[----:B------:R-:W-:Y:S01]  /*3320*/  SEL R5, R4, RZ, !P6 ;  /* 0x000000ff04057207 */ /* 0x000fe20007000000 */
[----:B------:R-:W-:Y:S01]  /*3330*/  LDGSTS.E [R24+0x10000], desc[UR20][R110.64], P3 ;  /* 0x100000006e187fae */ /* 0x000fe200099a1014 */
[----:B------:R-:W-:-:S02]  /*3340*/  ISETP.NE.U32.AND P6, PT, R6, RZ, PT ;  /* 0x000000ff0600720c */ /* 0x000fc40003fc5070 */
[-C--:B------:R-:W-:Y:S01]  /*3350*/  ISETP.GE.AND P5, PT, R29, R198.reuse, PT ;  /* 0x000000c61d00720c */ /* 0x080fe20003fa6270 */
[----:B------:R-:W-:Y:S01]  /*3360*/  LDGSTS.E [R24+0x10008], desc[UR20][R108.64], P1 ;  /* 0x100080006c187fae */ /* 0x000fe200089a1014 */
[----:B------:R-:W-:Y:S02]  /*3370*/  ISETP.NE.U32.AND P4, PT, R5, RZ, PT ;  /* 0x000000ff0500720c */ /* 0x000fe40003f85070 */
[-C--:B------:R-:W-:Y:S02]  /*3380*/  ISETP.GE.AND P3, PT, R23, R198.reuse, PT ;  /* 0x000000c61700720c */ /* 0x080fe40003f66270 */
[----:B------:R-:W-:Y:S01]  /*3390*/  SEL R6, R4, RZ, !P5 ;  /* 0x000000ff04067207 */ /* 0x000fe20006800000 */
[----:B------:R-:W-:Y:S01]  /*33a0*/  LDGSTS.E [R18+0x10000], desc[UR20][R106.64], P2 ;  /* 0x100000006a127fae */ /* 0x000fe200091a1014 */
[----:B------:R-:W-:Y:S02]  /*33b0*/  ISETP.GE.AND P1, PT, R22, R198, PT ;  /* 0x000000c61600720c */ /* 0x000fe40003f26270 */
[----:B------:R-:W-:Y:S01]  /*33c0*/  SEL R5, R4, RZ, !P3 ;  /* 0x000000ff04057207 */ /* 0x000fe20005800000 */
[----:B------:R-:W-:Y:S01]  /*33d0*/  LDGSTS.E [R18+0x10008], desc[UR20][R104.64], P6 ;  /* 0x1000800068127fae */ /* 0x000fe2000b1a1014 */
[----:B------:R-:W-:-:S02]  /*33e0*/  ISETP.NE.U32.AND P5, PT, R6, RZ, PT ;  /* 0x000000ff0600720c */ /* 0x000fc40003fa5070 */
[-C--:B------:R-:W-:Y:S01]  /*33f0*/  ISETP.GE.AND P3, PT, R21, R198.reuse, PT ;  /* 0x000000c61500720c */ /* 0x080fe20003f66270 */
[----:B------:R-:W-:Y:S01]  /*3400*/  LDGSTS.E [R14+0x10000], desc[UR20][R102.64], P4 ;  /* 0x10000000660e7fae */ /* 0x000fe2000a1a1014 */
[C---:B------:R-:W-:Y:S02]  /*3410*/  SEL R6, R4.reuse, RZ, !P1 ;  /* 0x000000ff04067207 */ /* 0x040fe40004800000 */
[----:B------:R-:W-:Y:S02]  /*3420*/  ISETP.NE.U32.AND P1, PT, R5, RZ, PT ;  /* 0x000000ff0500720c */ /* 0x000fe40003f25070 */
[----:B------:R-:W-:Y:S02]  /*3430*/  SEL R5, R4, RZ, !P3 ;  /* 0x000000ff04057207 */ /* 0x000fe40005800000 */
[-C--:B------:R-:W-:Y:S02]  /*3440*/  ISETP.GE.AND P6, PT, R19, R198.reuse, PT ;  /* 0x000000c61300720c */ /* 0x080fe40003fc6270 */
[----:B------:R-:W-:Y:S01]  /*3450*/  ISETP.GE.AND P4, PT, R17, R198, PT ;  /* 0x000000c61100720c */ /* 0x000fe20003f86270 */
[----:B------:R-:W-:Y:S01]  /*3460*/  LDGSTS.E [R14+0x10008], desc[UR20][R98.64], P5 ;  /* 0x10008000620e7fae */ /* 0x000fe2000a9a1014 */
[----:B------:R-:W-:-:S02]  /*3470*/  ISETP.NE.U32.AND P3, PT, R5, RZ, PT ;  /* 0x000000ff0500720c */ /* 0x000fc40003f65070 */
[----:B------:R-:W-:Y:S02]  /*3480*/  ISETP.NE.U32.AND P2, PT, R6, RZ, PT ;  /* 0x000000ff0600720c */ /* 0x000fe40003f45070 */
[C---:B------:R-:W-:Y:S01]  /*3490*/  SEL R5, R4.reuse, RZ, !P6 ;  /* 0x000000ff04057207 */ /* 0x040fe20007000000 */
[----:B------:R-:W-:Y:S01]  /*34a0*/  LDGSTS.E [R12+0x10000], desc[UR20][R96.64], P1 ;  /* 0x10000000600c7fae */ /* 0x000fe200089a1014 */
[----:B------:R-:W-:Y:S02]  /*34b0*/  SEL R6, R4, RZ, !P4 ;  /* 0x000000ff04067207 */ /* 0x000fe40006000000 */
[----:B------:R-:W-:Y:S02]  /*34c0*/  ISETP.NE.U32.AND P4, PT, R5, RZ, PT ;  /* 0x000000ff0500720c */ /* 0x000fe40003f85070 */
[----:B------:R-:W-:Y:S01]  /*34d0*/  ISETP.NE.U32.AND P5, PT, R6, RZ, PT ;  /* 0x000000ff0600720c */ /* 0x000fe20003fa5070 */
[----:B------:R-:W-:Y:S01]  /*34e0*/  VIADD R6, R198, 0xffffffe0 ;  /* 0xffffffe0c6067836 */ /* 0x000fe20000000000 */
[----:B------:R-:W-:-:S02]  /*34f0*/  ISETP.GE.AND P6, PT, R15, R198, PT ;  /* 0x000000c60f00720c */ /* 0x000fc40003fc6270 */
[----:B------:R-:W-:Y:S01]  /*3500*/  ISETP.GE.AND P1, PT, R72, R198, PT ;  /* 0x000000c64800720c */ /* 0x000fe20003f26270 */
[----:B------:R-:W-:Y:S01]  /*3510*/  LDGSTS.E [R12+0x10008], desc[UR20][R100.64], P2 ;  /* 0x10008000640c7fae */ /* 0x000fe200091a1014 */
[----:B------:R-:W-:Y:S02]  /*3520*/  SEL R5, R4, RZ, !P6 ;  /* 0x000000ff04057207 */ /* 0x000fe40007000000 */
[-C--:B------:R-:W-:Y:S01]  /*3530*/  ISETP.GE.AND P2, PT, R3, R6.reuse, PT ;  /* 0x000000060300720c */ /* 0x080fe20003f46270 */
[----:B------:R-:W-:Y:S01]  /*3540*/  LDGSTS.E [R10+0x10000], desc[UR20][R94.64], P3 ;  /* 0x100000005e0a7fae */ /* 0x000fe200099a1014 */
[----:B------:R-:W-:Y:S02]  /*3550*/  ISETP.NE.U32.AND P6, PT, R5, RZ, PT ;  /* 0x000000ff0500720c */ /* 0x000fe40003fc5070 */
[----:B------:R-:W-:Y:S01]  /*3560*/  SEL R5, RZ, 0x4, P2 ;  /* 0x00000004ff057807 */ /* 0x000fe20001000000 */
[----:B------:R-:W-:Y:S01]  /*3570*/  LDGSTS.E [R10+0x10008], desc[UR20][R92.64], P4 ;  /* 0x100080005c0a7fae */ /* 0x000fe2000a1a1014 */
[----:B------:R-:W-:-:S02]  /*3580*/  ISETP.GE.AND P2, PT, R185, R6, PT ;  /* 0x00000006b900720c */ /* 0x000fc40003f46270 */
[----:B------:R-:W-:Y:S01]  /*3590*/  SEL R4, R4, RZ, !P1 ;  /* 0x000000ff04047207 */ /* 0x000fe20004800000 */
[----:B------:R-:W-:Y:S01]  /*35a0*/  LDGSTS.E [R8+0x10000], desc[UR20][R166.64], P5 ;  /* 0x10000000a6087fae */ /* 0x000fe2000a9a1014 */
[-C--:B------:R-:W-:Y:S02]  /*35b0*/  ISETP.GE.AND P5, PT, R190, R6.reuse, PT ;  /* 0x00000006be00720c */ /* 0x080fe40003fa6270 */
[----:B------:R-:W-:Y:S02]  /*35c0*/  SEL R121, RZ, 0x4, P2 ;  /* 0x00000004ff797807 */ /* 0x000fe40001000000 */
[----:B------:R-:W-:Y:S01]  /*35d0*/  SEL R7, RZ, 0x4, P5 ;  /* 0x00000004ff077807 */ /* 0x000fe20002800000 */
[----:B------:R-:W-:Y:S01]  /*35e0*/  LDGSTS.E [R8+0x10008], desc[UR20][R168.64], P6 ;  /* 0x10008000a8087fae */ /* 0x000fe2000b1a1014 */
[-C--:B------:R-:W-:Y:S02]  /*35f0*/  ISETP.GE.AND P5, PT, R75, R6.reuse, PT ;  /* 0x000000064b00720c */ /* 0x080fe40003fa6270 */
[-C--:B------:R-:W-:Y:S01]  /*3600*/  ISETP.GE.AND P2, PT, R32, R6.reuse, PT ;  /* 0x000000062000720c */ /* 0x080fe20003f46270 */
[----:B------:R-:W0:Y:S01]  /*3610*/  LDGDEPBAR ;  /* 0x00000000000079af */ /* 0x000e220000000000 */
[----:B------:R-:W-:-:S02]  /*3620*/  ISETP.GE.AND P1, PT, R187, R6, PT ;  /* 0x00000006bb00720c */ /* 0x000fc40003f26270 */
[----:B------:R-:W-:Y:S02]  /*3630*/  SEL R122, RZ, 0x4, P5 ;  /* 0x00000004ff7a7807 */ /* 0x000fe40002800000 */
[-C--:B------:R-:W-:Y:S02]  /*3640*/  ISETP.GE.AND P5, PT, R31, R6.reuse, PT ;  /* 0x000000061f00720c */ /* 0x080fe40003fa6270 */
[----:B------:R-:W-:Y:S02]  /*3650*/  SEL R124, RZ, 0x4, P2 ;  /* 0x00000004ff7c7807 */ /* 0x000fe40001000000 */
[----:B------:R-:W-:Y:S02]  /*3660*/  SEL R120, RZ, 0x4, P1 ;  /* 0x00000004ff787807 */ /* 0x000fe40000800000 */
[-C--:B------:R-:W-:Y:S02]  /*3670*/  ISETP.GE.AND P2, PT, R29, R6.reuse, PT ;  /* 0x000000061d00720c */ /* 0x080fe40003f46270 */
[----:B------:R-:W-:-:S02]  /*3680*/  ISETP.GE.AND P1, PT, R35, R6, PT ;  /* 0x000000062300720c */ /* 0x000fc40003f26270 */
[----:B------:R-:W-:Y:S02]  /*3690*/  SEL R125, RZ, 0x4, P5 ;  /* 0x00000004ff7d7807 */ /* 0x000fe40002800000 */
[----:B------:R-:W-:Y:S02]  /*36a0*/  ISETP.GT.AND P3, PT, R195, 0x3f, PT ;  /* 0x0000003fc300780c */ /* 0x000fe40003f64270 */
[-C--:B------:R-:W-:Y:S02]  /*36b0*/  ISETP.GE.AND P5, PT, R23, R6.reuse, PT ;  /* 0x000000061700720c */ /* 0x080fe40003fa6270 */
[----:B------:R-:W-:Y:S02]  /*36c0*/  SEL R127, RZ, 0x4, P2 ;  /* 0x00000004ff7f7807 */ /* 0x000fe40001000000 */
[----:B------:R-:W-:Y:S02]  /*36d0*/  SEL R123, RZ, 0x4, P1 ;  /* 0x00000004ff7b7807 */ /* 0x000fe40000800000 */
[----:B------:R-:W-:-:S02]  /*36e0*/  ISETP.GE.AND P2, PT, R21, R6, PT ;  /* 0x000000061500720c */ /* 0x000fc40003f46270 */
[-C--:B------:R-:W-:Y:S02]  /*36f0*/  ISETP.GE.AND P1, PT, R30, R6.reuse, PT ;  /* 0x000000061e00720c */ /* 0x080fe40003f26270 */
[----:B------:R-:W-:Y:S02]  /*3700*/  SEL R128, RZ, 0x4, P5 ;  /* 0x00000004ff807807 */ /* 0x000fe40002800000 */
[----:B------:R-:W-:Y:S02]  /*3710*/  SEL R5, R5, RZ, P3 ;  /* 0x000000ff05057207 */ /* 0x000fe40001800000 */
[----:B------:R-:W-:Y:S02]  /*3720*/  ISETP.GE.AND P5, PT, R19, R6, PT ;  /* 0x000000061300720c */ /* 0x000fe40003fa6270 */
[----:B------:R-:W-:Y:S02]  /*3730*/  ISETP.NE.U32.AND P6, PT, R4, RZ, PT ;  /* 0x000000ff0400720c */ /* 0x000fe40003fc5070 */
[----:B------:R-:W-:-:S02]  /*3740*/  SEL R4, RZ, 0x4, P2 ;  /* 0x00000004ff047807 */ /* 0x000fc40001000000 */
[----:B------:R-:W-:Y:S02]  /*3750*/  SEL R126, RZ, 0x4, P1 ;  /* 0x00000004ff7e7807 */ /* 0x000fe40000800000 */
[----:B------:R-:W-:Y:S02]  /*3760*/  ISETP.NE.U32.AND P2, PT, R5, RZ, PT ;  /* 0x000000ff0500720c */ /* 0x000fe40003f45070 */
[-C--:B------:R-:W-:Y:S02]  /*3770*/  ISETP.GE.AND P1, PT, R22, R6.reuse, PT ;  /* 0x000000061600720c */ /* 0x080fe40003f26270 */
[----:B------:R-:W-:Y:S02]  /*3780*/  SEL R5, RZ, 0x4, P5 ;  /* 0x00000004ff057807 */ /* 0x000fe40002800000 */
[----:B------:R-:W-:Y:S02]  /*3790*/  ISETP.GE.AND P4, PT, R72, R6, PT ;  /* 0x000000064800720c */ /* 0x000fe40003f86270 */
[----:B------:R-:W-:-:S02]  /*37a0*/  SEL R129, RZ, 0x4, P1 ;  /* 0x00000004ff817807 */ /* 0x000fc40000800000 */
[----:B------:R-:W-:Y:S01]  /*37b0*/  SEL R201, R5, RZ, P3 ;  /* 0x000000ff05c97207 */ /* 0x000fe20001800000 */
[----:B------:R-:W-:Y:S01]  /*37c0*/  VIADD R5, R34, UR10 ;  /* 0x0000000a22057c36 */ /* 0x000fe20008000000 */
[-C--:B------:R-:W-:Y:S02]  /*37d0*/  ISETP.GE.AND P1, PT, R17, R6.reuse, PT ;  /* 0x000000061100720c */ /* 0x080fe40003f26270 */
[----:B------:R-:W-:Y:S02]  /*37e0*/  SEL R199, RZ, 0x4, P4 ;  /* 0x00000004ffc77807 */ /* 0x000fe40002000000 */
[----:B------:R-:W-:Y:S01]  /*37f0*/  ISETP.GE.AND P4, PT, R15, R6, PT ;  /* 0x000000060f00720c */ /* 0x000fe20003f86270 */
[----:B------:R1:W-:Y:S01]  /*3800*/  LDGSTS.E [R5], desc[UR20][R90.64], P6 ;  /* 0x000000005a057fae */ /* 0x0003e2000b1a1014 */
[----:B------:R-:W-:Y:S02]  /*3810*/  SEL R6, RZ, 0x4, P1 ;  /* 0x00000004ff067807 */ /* 0x000fe40000800000 */
[----:B------:R-:W-:Y:S01]  /*3820*/  ISETP.GE.AND P1, PT, R3, R200, PT ;  /* 0x000000c80300720c */ /* 0x000fe20003f26270 */
[----:B------:R3:W-:Y:S01]  /*3830*/  LDGSTS.E [R5+0x400], desc[UR20][R88.64], P6 ;  /* 0x0040000058057fae */ /* 0x0007e2000b1a1014 */
[----:B------:R-:W-:-:S02]  /*3840*/  SEL R7, R7, RZ, P3 ;  /* 0x000000ff07077207 */ /* 0x000fc40001800000 */
[----:B------:R-:W-:Y:S01]  /*3850*/  SEL R204, RZ, 0x4, P1 ;  /* 0x00000004ffcc7807 */ /* 0x000fe20000800000 */
[----:B------:R4:W-:Y:S01]  /*3860*/  LDGSTS.E [R5+0x800], desc[UR20][R86.64], P6 ;  /* 0x0080000056057fae */ /* 0x0009e2000b1a1014 */
[----:B------:R-:W-:Y:S02]  /*3870*/  SEL R199, R199, RZ, P3 ;  /* 0x000000ffc7c77207 */ /* 0x000fe40001800000 */
[----:B------:R-:W-:Y:S01]  /*3880*/  ISETP.NE.U32.AND P1, PT, R7, RZ, PT ;  /* 0x000000ff0700720c */ /* 0x000fe20003f25070 */
[----:B------:R5:W-:Y:S01]  /*3890*/  LDGSTS.E [R5+0xc00], desc[UR20][R84.64], P6 ;  /* 0x00c0000054057fae */ /* 0x000be2000b1a1014 */
[----:B------:R-:W-:Y:S01]  /*38a0*/  LOP3.LUT R7, R34, 0x40, RZ, 0x3c, !PT ;  /* 0x0000004022077812 */ /* 0x000fe200078e3cff */
[----:B-1----:R-:W-:Y:S01]  /*38b0*/  IMAD.WIDE R90, R131, 0x4, R90 ;  /* 0x00000004835a7825 */ /* 0x002fe200078e025a */
[----:B------:R-:W-:Y:S01]  /*38c0*/  ISETP.NE.U32.AND P5, PT, R199, RZ, PT ;  /* 0x000000ffc700720c */ /* 0x000fe20003fa5070 */
[----:B------:R1:W-:Y:S01]  /*38d0*/  LDGSTS.E [R5+0x1000], desc[UR20][R82.64], P6 ;  /* 0x0100000052057fae */ /* 0x0003e2000b1a1014 */
[----:B------:R-:W-:Y:S01]  /*38e0*/  SEL R199, R4, RZ, P3 ;  /* 0x000000ff04c77207 */ /* 0x000fe20001800000 */
[----:B------:R-:W-:Y:S01]  /*38f0*/  VIADD R4, R7, UR10 ;  /* 0x0000000a07047c36 */ /* 0x000fe20008000000 */
[----:B------:R-:W-:Y:S01]  /*3900*/  SEL R203, RZ, 0x4, P4 ;  /* 0x00000004ffcb7807 */ /* 0x000fe20002000000 */
[----:B------:R1:W-:Y:S01]  /*3910*/  LDGSTS.E [R5+0x1400], desc[UR20][R80.64], P6 ;  /* 0x0140000050057fae */ /* 0x0003e2000b1a1014 */
[----:B------:R-:W-:Y:S01]  /*3920*/  SEL R120, R120, RZ, P3 ;  /* 0x000000ff78787207 */ /* 0x000fe20001800000 */
[----:B---3--:R-:W-:Y:S01]  /*3930*/  IMAD.WIDE R88, R131, 0x4, R88 ;  /* 0x0000000483587825 */ /* 0x008fe200078e0258 */
[----:B------:R-:W-:Y:S01]  /*3940*/  SEL R121, R121, RZ, P3 ;  /* 0x000000ff79797207 */ /* 0x000fe20001800000 */
[----:B------:R3:W-:Y:S01]  /*3950*/  LDGSTS.E [R5+0x1800], desc[UR20][R76.64], P6 ;  /* 0x018000004c057fae */ /* 0x0007e2000b1a1014 */
[----:B------:R-:W-:Y:S01]  /*3960*/  SEL R122, R122, RZ, P3 ;  /* 0x000000ff7a7a7207 */ /* 0x000fe20001800000 */
[----:B----4-:R-:W-:Y:S01]  /*3970*/  IMAD.WIDE R86, R131, 0x4, R86 ;  /* 0x0000000483567825 */ /* 0x010fe200078e0256 */
[----:B------:R-:W-:Y:S01]  /*3980*/  SEL R123, R123, RZ, P3 ;  /* 0x000000ff7b7b7207 */ /* 0x000fe20001800000 */
[----:B------:R4:W-:Y:S01]  /*3990*/  LDGSTS.E [R5+0x1c00], desc[UR20][R78.64], P6 ;  /* 0x01c000004e057fae */ /* 0x0009e2000b1a1014 */
[----:B------:R-:W-:Y:S01]  /*39a0*/  SEL R124, R124, RZ, P3 ;  /* 0x000000ff7c7c7207 */ /* 0x000fe20001800000 */
[----:B-----5:R-:W-:Y:S01]  /*39b0*/  IMAD.WIDE R84, R131, 0x4, R84 ;  /* 0x0000000483547825 */ /* 0x020fe200078e0254 */
[----:B------:R-:W-:Y:S01]  /*39c0*/  SEL R125, R125, RZ, P3 ;  /* 0x000000ff7d7d7207 */ /* 0x000fe20001800000 */
[----:B------:R5:W-:Y:S01]  /*39d0*/  LDGSTS.E [R5+0x2000], desc[UR20][R174.64], P6 ;  /* 0x02000000ae057fae */ /* 0x000be2000b1a1014 */
[----:B------:R-:W-:Y:S01]  /*39e0*/  SEL R126, R126, RZ, P3 ;  /* 0x000000ff7e7e7207 */ /* 0x000fe20001800000 */
[----:B-1----:R-:W-:Y:S01]  /*39f0*/  IMAD.WIDE R82, R131, 0x4, R82 ;  /* 0x0000000483527825 */ /* 0x002fe200078e0252 */
[----:B------:R-:W-:Y:S01]  /*3a00*/  SEL R127, R127, RZ, P3 ;  /* 0x000000ff7f7f7207 */ /* 0x000fe20001800000 */
[----:B------:R1:W-:Y:S01]  /*3a10*/  LDGSTS.E [R5+0x2400], desc[UR20][R180.64], P6 ;  /* 0x02400000b4057fae */ /* 0x0003e2000b1a1014 */
[----:B------:R-:W-:Y:S01]  /*3a20*/  SEL R128, R128, RZ, P3 ;  /* 0x000000ff80807207 */ /* 0x000fe20001800000 */
[----:B------:R-:W-:Y:S01]  /*3a30*/  IMAD.WIDE R80, R131, 0x4, R80 ;  /* 0x0000000483507825 */ /* 0x000fe200078e0250 */
[----:B------:R-:W-:Y:S01]  /*3a40*/  SEL R129, R129, RZ, P3 ;  /* 0x000000ff81817207 */ /* 0x000fe20001800000 */
[----:B------:R1:W-:Y:S01]  /*3a50*/  LDGSTS.E [R5+0x2800], desc[UR20][R182.64], P6 ;  /* 0x02800000b6057fae */ /* 0x0003e2000b1a1014 */
[----:B------:R-:W-:Y:S01]  /*3a60*/  SEL R202, R6, RZ, P3 ;  /* 0x000000ff06ca7207 */ /* 0x000fe20001800000 */
[----:B------:R-:W-:Y:S01]  /*3a70*/  IMAD.SHL.U32 R6, R130, 0x20, RZ ;  /* 0x0000002082067824 */ /* 0x000fe200078e00ff */
[----:B------:R-:W-:Y:S01]  /*3a80*/  SEL R203, R203, RZ, P3 ;  /* 0x000000ffcbcb7207 */ /* 0x000fe20001800000 */
[----:B------:R1:W-:Y:S01]  /*3a90*/  LDGSTS.E [R5+0x2c00], desc[UR20][R178.64], P6 ;  /* 0x02c00000b2057fae */ /* 0x0003e2000b1a1014 */
[-C--:B------:R-:W-:Y:S01]  /*3aa0*/  ISETP.GE.AND P3, PT, R187, R200.reuse, PT ;  /* 0x000000c8bb00720c */ /* 0x080fe20003f66270 */
[----:B------:R-:W-:Y:S01]  /*3ab0*/  IMAD.WIDE R118, R6, 0x4, R118 ;  /* 0x0000000406767825 */ /* 0x000fe200078e0276 */
[-C--:B------:R-:W-:Y:S01]  /*3ac0*/  ISETP.GE.AND P4, PT, R190, R200.reuse, PT ;  /* 0x000000c8be00720c */ /* 0x080fe20003f86270 */
[----:B------:R1:W-:Y:S01]  /*3ad0*/  LDGSTS.E [R5+0x3000], desc[UR20][R170.64], P6 ;  /* 0x03000000aa057fae */ /* 0x0003e2000b1a1014 */
[----:B------:R-:W-:Y:S01]  /*3ae0*/  SEL R206, RZ, 0x4, P3 ;  /* 0x00000004ffce7807 */ /* 0x000fe20001800000 */
[----:B------:R-:W-:Y:S01]  /*3af0*/  IMAD.WIDE R116, R6, 0x4, R116 ;  /* 0x0000000406747825 */ /* 0x000fe200078e0274 */
[----:B------:R-:W-:Y:S01]  /*3b00*/  ISETP.NE.U32.AND P3, PT, R120, RZ, PT ;  /* 0x000000ff7800720c */ /* 0x000fe20003f65070 */
[----:B------:R1:W-:Y:S01]  /*3b10*/  LDGSTS.E [R5+0x3400], desc[UR20][R172.64], P6 ;  /* 0x03400000ac057fae */ /* 0x0003e2000b1a1014 */
[----:B------:R-:W-:Y:S01]  /*3b20*/  SEL R205, RZ, 0x4, P4 ;  /* 0x00000004ffcd7807 */ /* 0x000fe20002000000 */
[C---:B------:R-:W-:Y:S01]  /*3b30*/  IMAD.WIDE R114, R6.reuse, 0x4, R114 ;  /* 0x0000000406727825 */ /* 0x040fe200078e0272 */
[----:B------:R-:W-:Y:S01]  /*3b40*/  ISETP.GE.AND P4, PT, R185, R200, PT ;  /* 0x000000c8b900720c */ /* 0x000fe20003f86270 */
[----:B------:R1:W-:Y:S02]  /*3b50*/  LDGSTS.E [R5+0x3800], desc[UR20][R176.64], P6 ;  /* 0x03800000b0057fae */ /* 0x0003e4000b1a1014 */
[C---:B------:R-:W-:Y:S01]  /*3b60*/  IMAD.WIDE R112, R6.reuse, 0x4, R112 ;  /* 0x0000000406707825 */ /* 0x040fe200078e0270 */
[----:B------:R-:W-:Y:S01]  /*3b70*/  SEL R120, RZ, 0x4, P4 ;  /* 0x00000004ff787807 */ /* 0x000fe20002000000 */
[----:B------:R1:W-:Y:S01]  /*3b80*/  LDGSTS.E [R5+0x3c00], desc[UR20][R162.64], P6 ;  /* 0x03c00000a2057fae */ /* 0x0003e2000b1a1014 */
[----:B------:R-:W-:Y:S01]  /*3b90*/  ISETP.NE.U32.AND P4, PT, R121, RZ, PT ;  /* 0x000000ff7900720c */ /* 0x000fe20003f85070 */
[----:B------:R-:W-:-:S02]  /*3ba0*/  IMAD.WIDE R110, R6, 0x4, R110 ;  /* 0x00000004066e7825 */ /* 0x000fc400078e026e */
[----:B------:R1:W-:Y:S02]  /*3bb0*/  LDGSTS.E [R4+0x200], desc[UR20][R132.64], P6 ;  /* 0x0020000084047fae */ /* 0x0003e4000b1a1014 */
[C---:B------:R-:W-:Y:S02]  /*3bc0*/  IMAD.WIDE R108, R6.reuse, 0x4, R108 ;  /* 0x00000004066c7825 */ /* 0x040fe400078e026c */
[----:B------:R1:W-:Y:S02]  /*3bd0*/  LDGSTS.E [R4+0x600], desc[UR20][R138.64], P6 ;  /* 0x006000008a047fae */ /* 0x0003e4000b1a1014 */
[C---:B------:R-:W-:Y:S02]  /*3be0*/  IMAD.WIDE R106, R6.reuse, 0x4, R106 ;  /* 0x00000004066a7825 */ /* 0x040fe400078e026a */
[----:B------:R1:W-:Y:S02]  /*3bf0*/  LDGSTS.E [R4+0xa00], desc[UR20][R136.64], P6 ;  /* 0x00a0000088047fae */ /* 0x0003e4000b1a1014 */
        /* <DEDUP_REMOVED lines=16> */
[----:B------:R-:W-:Y:S02]  /*3d00*/  IMAD.WIDE R168, R6, 0x4, R168 ;  /* 0x0000000406a87825 */ /* 0x000fe400078e02a8 */
[----:B------:R1:W-:Y:S02]  /*3d10*/  LDGSTS.E [R4+0x2e00], desc[UR20][R154.64], P6 ;  /* 0x02e000009a047fae */ /* 0x0003e4000b1a1014 */
[----:B---3--:R-:W-:-:S02]  /*3d20*/  IMAD.WIDE R76, R131, 0x4, R76 ;  /* 0x00000004834c7825 */ /* 0x008fc400078e024c */
[----:B------:R3:W-:Y:S02]  /*3d30*/  LDGSTS.E [R4+0x3200], desc[UR20][R156.64], P6 ;  /* 0x032000009c047fae */ /* 0x0007e4000b1a1014 */
[C---:B----4-:R-:W-:Y:S02]  /*3d40*/  IMAD.WIDE R78, R131.reuse, 0x4, R78 ;  /* 0x00000004834e7825 */ /* 0x050fe400078e024e */
[----:B------:R4:W-:Y:S02]  /*3d50*/  LDGSTS.E [R4+0x3600], desc[UR20][R158.64], P6 ;  /* 0x036000009e047fae */ /* 0x0009e4000b1a1014 */
[C---:B-----5:R-:W-:Y:S02]  /*3d60*/  IMAD.WIDE R174, R131.reuse, 0x4, R174 ;  /* 0x0000000483ae7825 */ /* 0x060fe400078e02ae */
[----:B------:R5:W-:Y:S02]  /*3d70*/  LDGSTS.E [R4+0x3a00], desc[UR20][R160.64], P6 ;  /* 0x03a00000a0047fae */ /* 0x000be4000b1a1014 */
[----:B-1----:R-:W-:-:S02]  /*3d80*/  IMAD.WIDE R180, R131, 0x4, R180 ;  /* 0x0000000483b47825 */ /* 0x002fc400078e02b4 */
[----:B------:R1:W-:Y:S01]  /*3d90*/  LDGSTS.E [R4+0x3e00], desc[UR20][R164.64], P6 ;  /* 0x03e00000a4047fae */ /* 0x0003e2000b1a1014 */
[----:B------:R-:W-:Y:S01]  /*3da0*/  ISETP.NE.U32.AND P6, PT, R122, RZ, PT ;  /* 0x000000ff7a00720c */ /* 0x000fe20003fc5070 */
[C---:B------:R-:W-:Y:S02]  /*3db0*/  IMAD.WIDE R182, R131.reuse, 0x4, R182 ;  /* 0x0000000483b67825 */ /* 0x040fe400078e02b6 */
[----:B------:R-:W0:Y:S02]  /*3dc0*/  LDGDEPBAR ;  /* 0x00000000000079af */ /* 0x000e240000000000 */
[C---:B------:R-:W-:Y:S01]  /*3dd0*/  IMAD.WIDE R178, R131.reuse, 0x4, R178 ;  /* 0x0000000483b27825 */ /* 0x040fe200078e02b2 */
[----:B------:R-:W-:Y:S03]  /*3de0*/  BAR.SYNC.DEFER_BLOCKING 0x0 ;  /* 0x0000000000007b1d */ /* 0x000fe60000010000 */
[----:B------:R-:W-:-:S04]  /*3df0*/  IMAD.WIDE R170, R131, 0x4, R170 ;  /* 0x0000000483aa7825 */ /* 0x000fc800078e02aa */
[----:B------:R-:W-:-:S04]  /*3e00*/  IMAD.WIDE R172, R131, 0x4, R172 ;  /* 0x0000000483ac7825 */ /* 0x000fc800078e02ac */
[----:B------:R-:W-:-:S04]  /*3e10*/  IMAD.WIDE R176, R131, 0x4, R176 ;  /* 0x0000000483b07825 */ /* 0x000fc800078e02b0 */
[----:B------:R-:W-:-:S04]  /*3e20*/  IMAD.WIDE R162, R131, 0x4, R162 ;  /* 0x0000000483a27825 */ /* 0x000fc800078e02a2 */
[----:B------:R-:W-:-:S04]  /*3e30*/  IMAD.WIDE R132, R131, 0x4, R132 ;  /* 0x0000000483847825 */ /* 0x000fc800078e0284 */
[----:B------:R-:W-:Y:S01]  /*3e40*/  IMAD.WIDE R138, R131, 0x4, R138 ;  /* 0x00000004838a7825 */ /* 0x000fe200078e028a */
[----:B------:R-:W-:Y:S01]  /*3e50*/  @!PT LDS RZ, [RZ] ;  /* 0x00000000fffff984 */ /* 0x000fe20000000800 */
[----:B------:R-:W-:Y:S01]  /*3e60*/  @!PT LDS RZ, [RZ] ;  /* 0x00000000fffff984 */ /* 0x000fe20000000800 */
[----:B------:R-:W-:Y:S01]  /*3e70*/  @!PT LDS RZ, [RZ] ;  /* 0x00000000fffff984 */ /* 0x000fe20000000800 */
[----:B------:R1:W-:Y:S01]  /*3e80*/  LDGSTS.E [R28+0x12000], desc[UR20][R118.64], P2 ;  /* 0x12000000761c7fae */ /* 0x0003e200091a1014 */
[----:B------:R-:W-:Y:S02]  /*3e90*/  ISETP.NE.U32.AND P2, PT, R123, RZ, PT ;  /* 0x000000ff7b00720c */ /* 0x000fe40003f45070 */
[C---:B------:R-:W-:Y:S01]  /*3ea0*/  IMAD.WIDE R136, R131.reuse, 0x4, R136 ;  /* 0x0000000483887825 */ /* 0x040fe200078e0288 */
[----:B------:R1:W-:Y:S01]  /*3eb0*/  LDGSTS.E [R28+0x12008], desc[UR20][R116.64], P1 ;  /* 0x12008000741c7fae */ /* 0x0003e200089a1014 */
[----:B------:R-:W-:Y:S02]  /*3ec0*/  ISETP.NE.U32.AND P1, PT, R124, RZ, PT ;  /* 0x000000ff7c00720c */ /* 0x000fe40003f25070 */
[----:B------:R-:W-:Y:S01]  /*3ed0*/  IMAD.WIDE R134, R131, 0x4, R134 ;  /* 0x0000000483867825 */ /* 0x000fe200078e0286 */
[----:B------:R1:W-:Y:S01]  /*3ee0*/  LDGSTS.E [R26+0x12000], desc[UR20][R114.64], P3 ;  /* 0x12000000721a7fae */ /* 0x0003e200099a1014 */
[----:B------:R-:W-:-:S02]  /*3ef0*/  ISETP.NE.U32.AND P3, PT, R125, RZ, PT ;  /* 0x000000ff7d00720c */ /* 0x000fc40003f65070 */
[C---:B------:R-:W-:Y:S01]  /*3f00*/  IMAD.WIDE R142, R131.reuse, 0x4, R142 ;  /* 0x00000004838e7825 */ /* 0x040fe200078e028e */
[----:B------:R1:W-:Y:S01]  /*3f10*/  LDGSTS.E [R26+0x12008], desc[UR20][R112.64], P4 ;  /* 0x12008000701a7fae */ /* 0x0003e2000a1a1014 */
[----:B------:R-:W-:Y:S02]  /*3f20*/  ISETP.NE.U32.AND P4, PT, R126, RZ, PT ;  /* 0x000000ff7e00720c */ /* 0x000fe40003f85070 */
[----:B------:R-:W-:Y:S01]  /*3f30*/  IMAD.WIDE R140, R131, 0x4, R140 ;  /* 0x00000004838c7825 */ /* 0x000fe200078e028c */
[----:B------:R1:W-:Y:S01]  /*3f40*/  LDGSTS.E [R24+0x12000], desc[UR20][R110.64], P6 ;  /* 0x120000006e187fae */ /* 0x0003e2000b1a1014 */
[----:B------:R-:W-:Y:S02]  /*3f50*/  ISETP.NE.U32.AND P6, PT, R127, RZ, PT ;  /* 0x000000ff7f00720c */ /* 0x000fe40003fc5070 */
[----:B------:R-:W-:Y:S01]  /*3f60*/  IMAD.WIDE R144, R131, 0x4, R144 ;  /* 0x0000000483907825 */ /* 0x000fe200078e0290 */
[----:B------:R1:W-:Y:S01]  /*3f70*/  LDGSTS.E [R24+0x12008], desc[UR20][R108.64], P2 ;  /* 0x120080006c187fae */ /* 0x0003e200091a1014 */
[----:B------:R-:W-:-:S02]  /*3f80*/  ISETP.NE.U32.AND P2, PT, R128, RZ, PT ;  /* 0x000000ff8000720c */ /* 0x000fc40003f45070 */
[----:B------:R-:W-:Y:S01]  /*3f90*/  IMAD.WIDE R146, R131, 0x4, R146 ;  /* 0x0000000483927825 */ /* 0x000fe200078e0292 */
[----:B------:R1:W-:Y:S01]  /*3fa0*/  LDGSTS.E [R18+0x12000], desc[UR20][R106.64], P1 ;  /* 0x120000006a127fae */ /* 0x0003e200089a1014 */
[----:B------:R-:W-:Y:S02]  /*3fb0*/  ISETP.NE.U32.AND P1, PT, R129, RZ, PT ;  /* 0x000000ff8100720c */ /* 0x000fe40003f25070 */
[----:B------:R-:W-:Y:S01]  /*3fc0*/  IMAD.WIDE R148, R131, 0x4, R148 ;  /* 0x0000000483947825 */ /* 0x000fe200078e0294 */
[----:B------:R-:W-:Y:S01]  /*3fd0*/  LDGSTS.E [R18+0x12008], desc[UR20][R104.64], P3 ;  /* 0x1200800068127fae */ /* 0x000fe200099a1014 */
[----:B------:R-:W-:Y:S02]  /*3fe0*/  ISETP.NE.U32.AND P3, PT, R199, RZ, PT ;  /* 0x000000ffc700720c */ /* 0x000fe40003f65070 */
[----:B------:R-:W-:Y:S01]  /*3ff0*/  IMAD.WIDE R150, R131, 0x4, R150 ;  /* 0x0000000483967825 */ /* 0x000fe200078e0296 */
[----:B------:R-:W-:Y:S01]  /*4000*/  SHF.R.S32.HI R199, RZ, 0x1f, R6 ;  /* 0x0000001fffc77819 */ /* 0x000fe20000011406 */
[----:B------:R1:W-:Y:S01]  /*4010*/  LDGSTS.E [R14+0x12000], desc[UR20][R102.64], P4 ;  /* 0x12000000660e7fae */ /* 0x0003e2000a1a1014 */
[----:B------:R-:W-:Y:S01]  /*4020*/  ISETP.GT.AND P4, PT, R195, 0x5f, PT ;  /* 0x0000005fc300780c */ /* 0x000fe20003f84270 */
[----:B------:R-:W-:-:S02]  /*4030*/  IMAD.WIDE R152, R131, 0x4, R152 ;  /* 0x0000000483987825 */ /* 0x000fc400078e0298 */
[----:B------:R-:W-:Y:S01]  /*4040*/  LDGSTS.E [R14+0x12008], desc[UR20][R98.64], P6 ;  /* 0x12008000620e7fae */ /* 0x000fe2000b1a1014 */
[----:B------:R-:W-:Y:S01]  /*4050*/  ISETP.NE.U32.AND P6, PT, R201, RZ, PT ;  /* 0x000000ffc900720c */ /* 0x000fe20003fc5070 */
[C---:B------:R-:W-:Y:S01]  /*4060*/  IMAD.WIDE R154, R131.reuse, 0x4, R154 ;  /* 0x00000004839a7825 */ /* 0x040fe200078e029a */
[----:B------:R-:W-:Y:S01]  /*4070*/  SEL R204, R204, RZ, P4 ;  /* 0x000000ffcccc7207 */ /* 0x000fe20002000000 */
[----:B------:R1:W-:Y:S01]  /*4080*/  LDGSTS.E [R12+0x12000], desc[UR20][R96.64], P2 ;  /* 0x12000000600c7fae */ /* 0x0003e200091a1014 */
[----:B------:R-:W-:Y:S01]  /*4090*/  ISETP.NE.U32.AND P2, PT, R202, RZ, PT ;  /* 0x000000ffca00720c */ /* 0x000fe20003f45070 */
[----:B---3--:R-:W-:Y:S01]  /*40a0*/  IMAD.WIDE R156, R131, 0x4, R156 ;  /* 0x00000004839c7825 */ /* 0x008fe200078e029c */
[----:B------:R-:W-:Y:S01]  /*40b0*/  SEL R205, R205, RZ, P4 ;  /* 0x000000ffcdcd7207 */ /* 0x000fe20002000000 */
[----:B------:R-:W-:Y:S01]  /*40c0*/  LDGSTS.E [R12+0x12008], desc[UR20][R100.64], P1 ;  /* 0x12008000640c7fae */ /* 0x000fe200089a1014 */
[----:B------:R-:W-:Y:S01]  /*40d0*/  SEL R206, R206, RZ, P4 ;  /* 0x000000ffcece7207 */ /* 0x000fe20002000000 */
[----:B----4-:R-:W-:Y:S01]  /*40e0*/  IMAD.WIDE R158, R131, 0x4, R158 ;  /* 0x00000004839e7825 */ /* 0x010fe200078e029e */
[----:B------:R-:W-:Y:S01]  /*40f0*/  ISETP.NE.U32.AND P1, PT, R204, RZ, PT ;  /* 0x000000ffcc00720c */ /* 0x000fe20003f25070 */
[----:B------:R3:W-:Y:S01]  /*4100*/  LDGSTS.E [R10+0x12000], desc[UR20][R94.64], P3 ;  /* 0x120000005e0a7fae */ /* 0x0007e200099a1014 */
[----:B------:R-:W-:Y:S01]  /*4110*/  ISETP.NE.U32.AND P3, PT, R203, RZ, PT ;  /* 0x000000ffcb00720c */ /* 0x000fe20003f65070 */
[----:B-----5:R-:W-:Y:S01]  /*4120*/  IMAD.WIDE R160, R131, 0x4, R160 ;  /* 0x0000000483a07825 */ /* 0x020fe200078e02a0 */
[----:B------:R-:W-:Y:S01]  /*4130*/  SHF.L.U64.HI R203, R6, 0x2, R199 ;  /* 0x0000000206cb7819 */ /* 0x000fe200000102c7 */
[----:B------:R4:W-:Y:S01]  /*4140*/  LDGSTS.E [R10+0x12008], desc[UR20][R92.64], P6 ;  /* 0x120080005c0a7fae */ /* 0x0009e2000b1a1014 */
[----:B------:R-:W-:Y:S01]  /*4150*/  ISETP.NE.U32.AND P6, PT, R205, RZ, PT ;  /* 0x000000ffcd00720c */ /* 0x000fe20003fc5070 */
[----:B-1----:R-:W-:Y:S01]  /*4160*/  IMAD.WIDE R164, R131, 0x4, R164 ;  /* 0x0000000483a47825 */ /* 0x002fe200078e02a4 */
[----:B------:R-:W-:Y:S01]  /*4170*/  SEL R120, R120, RZ, P4 ;  /* 0x000000ff78787207 */ /* 0x000fe20002000000 */
[----:B------:R-:W-:Y:S01]  /*4180*/  LDGSTS.E [R8+0x12000], desc[UR20][R166.64], P2 ;  /* 0x12000000a6087fae */ /* 0x000fe200091a1014 */
[----:B------:R-:W-:Y:S01]  /*4190*/  ISETP.NE.U32.AND P2, PT, R206, RZ, PT ;  /* 0x000000ffce00720c */ /* 0x000fe20003f45070 */
[----:B------:R-:W-:-:S02]  /*41a0*/  IMAD.SHL.U32 R201, R6, 0x4, RZ ;  /* 0x0000000406c97824 */ /* 0x000fc400078e00ff */
[C---:B------:R-:W-:Y:S02]  /*41b0*/  IMAD.WIDE R118, R6.reuse, 0x4, R118 ;  /* 0x0000000406767825 */ /* 0x040fe400078e0276 */
[----:B------:R-:W-:Y:S02]  /*41c0*/  LDGSTS.E [R8+0x12008], desc[UR20][R168.64], P3 ;  /* 0x12008000a8087fae */ /* 0x000fe400099a1014 */
[----:B------:R-:W-:Y:S01]  /*41d0*/  IMAD.WIDE R116, R6, 0x4, R116 ;  /* 0x0000000406747825 */ /* 0x000fe200078e0274 */
[-C--:B------:R-:W-:Y:S01]  /*41e0*/  IADD3 R128, P3, PT, R118, R201.reuse, RZ ;  /* 0x000000c976807210 */ /* 0x080fe20007f7e0ff */
[----:B------:R-:W0:Y:S02]  /*41f0*/  LDGDEPBAR ;  /* 0x00000000000079af */ /* 0x000e240000000000 */
[----:B------:R-:W-:Y:S02]  /*4200*/  IMAD.WIDE R114, R6, 0x4, R114 ;  /* 0x0000000406727825 */ /* 0x000fe400078e0272 */
[----:B------:R1:W-:Y:S02]  /*4210*/  LDGSTS.E [R5+0x4000], desc[UR20][R90.64], P5 ;  /* 0x040000005a057fae */ /* 0x0003e4000a9a1014 */
[----:B------:R-:W-:Y:S01]  /*4220*/  IMAD.X R129, R119, 0x1, R203, P3 ;  /* 0x0000000177817824 */ /* 0x000fe200018e06cb */
[----:B------:R-:W-:Y:S01]  /*4230*/  IADD3 R126, P3, PT, R116, R201, RZ ;  /* 0x000000c9747e7210 */ /* 0x000fe20007f7e0ff */
[----:B------:R5:W-:Y:S01]  /*4240*/  LDGSTS.E [R5+0x4400], desc[UR20][R88.64], P5 ;  /* 0x0440000058057fae */ /* 0x000be2000a9a1014 */
[----:B------:R-:W-:-:S03]  /*4250*/  IMAD.WIDE R112, R6, 0x4, R112 ;  /* 0x0000000406707825 */ /* 0x000fc600078e0270 */
[----:B------:R-:W-:Y:S01]  /*4260*/  LDGSTS.E [R5+0x4800], desc[UR20][R86.64], P5 ;  /* 0x0480000056057fae */ /* 0x000fe2000a9a1014 */
[----:B------:R-:W-:Y:S02]  /*4270*/  IMAD.X R127, R117, 0x1, R203, P3 ;  /* 0x00000001757f7824 */ /* 0x000fe400018e06cb */
[C---:B------:R-:W-:Y:S01]  /*4280*/  IMAD.WIDE R110, R6.reuse, 0x4, R110 ;  /* 0x00000004066e7825 */ /* 0x040fe200078e026e */
[----:B------:R1:W-:Y:S03]  /*4290*/  LDGSTS.E [R5+0x4c00], desc[UR20][R84.64], P5 ;  /* 0x04c0000054057fae */ /* 0x0003e6000a9a1014 */
[C---:B------:R-:W-:Y:S01]  /*42a0*/  IMAD.WIDE R108, R6.reuse, 0x4, R108 ;  /* 0x00000004066c7825 */ /* 0x040fe200078e026c */
[----:B------:R-:W-:Y:S03]  /*42b0*/  LDGSTS.E [R5+0x5000], desc[UR20][R82.64], P5 ;  /* 0x0500000052057fae */ /* 0x000fe6000a9a1014 */
        /* <DEDUP_REMOVED lines=10> */
[C---:B---3--:R-:W-:Y:S01]  /*4360*/  IMAD.WIDE R94, R6.reuse, 0x4, R94 ;  /* 0x00000004065e7825 */ /* 0x048fe200078e025e */
[----:B------:R-:W-:Y:S03]  /*4370*/  LDGSTS.E [R5+0x6800], desc[UR20][R182.64], P5 ;  /* 0x06800000b6057fae */ /* 0x000fe6000a9a1014 */
[----:B----4-:R-:W-:Y:S01]  /*4380*/  IMAD.WIDE R92, R6, 0x4, R92 ;  /* 0x00000004065c7825 */ /* 0x010fe200078e025c */
[----:B------:R3:W-:Y:S03]  /*4390*/  LDGSTS.E [R5+0x6c00], desc[UR20][R178.64], P5 ;  /* 0x06c00000b2057fae */ /* 0x0007e6000a9a1014 */
[C---:B------:R-:W-:Y:S01]  /*43a0*/  IMAD.SHL.U32 R205, R131.reuse, 0x4, RZ ;  /* 0x0000000483cd7824 */ /* 0x040fe200078e00ff */
[----:B------:R-:W-:Y:S01]  /*43b0*/  LDGSTS.E [R5+0x7000], desc[UR20][R170.64], P5 ;  /* 0x07000000aa057fae */ /* 0x000fe2000a9a1014 */
[----:B-1----:R-:W-:-:S03]  /*43c0*/  IMAD.WIDE R90, R131, 0x4, R90 ;  /* 0x00000004835a7825 */ /* 0x002fc600078e025a */
[----:B------:R1:W-:Y:S01]  /*43d0*/  LDGSTS.E [R5+0x7400], desc[UR20][R172.64], P5 ;  /* 0x07400000ac057fae */ /* 0x0003e2000a9a1014 */
[----:B-----5:R-:W-:-:S03]  /*43e0*/  IMAD.WIDE R88, R131, 0x4, R88 ;  /* 0x0000000483587825 */ /* 0x020fc600078e0258 */
[----:B------:R4:W-:Y:S01]  /*43f0*/  LDGSTS.E [R5+0x7800], desc[UR20][R176.64], P5 ;  /* 0x07800000b0057fae */ /* 0x0009e2000a9a1014 */
[----:B------:R-:W-:-:S03]  /*4400*/  IMAD.WIDE R166, R6, 0x4, R166 ;  /* 0x0000000406a67825 */ /* 0x000fc600078e02a6 */
[----:B------:R-:W-:Y:S01]  /*4410*/  LDGSTS.E [R5+0x7c00], desc[UR20][R162.64], P5 ;  /* 0x07c00000a2057fae */ /* 0x000fe2000a9a1014 */
[----:B------:R-:W-:-:S03]  /*4420*/  IMAD.WIDE R84, R131, 0x4, R84 ;  /* 0x0000000483547825 */ /* 0x000fc600078e0254 */
[----:B------:R-:W-:Y:S01]  /*4430*/  LDGSTS.E [R4+0x4200], desc[UR20][R132.64], P5 ;  /* 0x0420000084047fae */ /* 0x000fe2000a9a1014 */
[----:B------:R-:W-:-:S03]  /*4440*/  IMAD.WIDE R86, R131, 0x4, R86 ;  /* 0x0000000483567825 */ /* 0x000fc600078e0256 */
[----:B------:R-:W-:Y:S01]  /*4450*/  LDGSTS.E [R4+0x4600], desc[UR20][R138.64], P5 ;  /* 0x046000008a047fae */ /* 0x000fe2000a9a1014 */
[----:B------:R-:W-:-:S03]  /*4460*/  IMAD.WIDE R168, R6, 0x4, R168 ;  /* 0x0000000406a87825 */ /* 0x000fc600078e02a8 */
[----:B------:R5:W-:Y:S01]  /*4470*/  LDGSTS.E [R4+0x4a00], desc[UR20][R136.64], P5 ;  /* 0x04a0000088047fae */ /* 0x000be2000a9a1014 */
[----:B------:R-:W-:-:S03]  /*4480*/  IMAD.WIDE R80, R131, 0x4, R80 ;  /* 0x0000000483507825 */ /* 0x000fc600078e0250 */
[----:B------:R1:W-:Y:S01]  /*4490*/  LDGSTS.E [R4+0x4e00], desc[UR20][R134.64], P5 ;  /* 0x04e0000086047fae */ /* 0x0003e2000a9a1014 */
[----:B------:R-:W-:-:S03]  /*44a0*/  IMAD.WIDE R82, R131, 0x4, R82 ;  /* 0x0000000483527825 */ /* 0x000fc600078e0252 */
[----:B------:R-:W-:Y:S01]  /*44b0*/  LDGSTS.E [R4+0x5200], desc[UR20][R142.64], P5 ;  /* 0x052000008e047fae */ /* 0x000fe2000a9a1014 */
[----:B------:R-:W-:-:S03]  /*44c0*/  IMAD.WIDE R78, R131, 0x4, R78 ;  /* 0x00000004834e7825 */ /* 0x000fc600078e024e */
[----:B------:R1:W-:Y:S01]  /*44d0*/  LDGSTS.E [R4+0x5600], desc[UR20][R140.64], P5 ;  /* 0x056000008c047fae */ /* 0x0003e2000a9a1014 */
[----:B------:R-:W-:-:S03]  /*44e0*/  IMAD.WIDE R76, R131, 0x4, R76 ;  /* 0x00000004834c7825 */ /* 0x000fc600078e024c */
[----:B------:R1:W-:Y:S01]  /*44f0*/  LDGSTS.E [R4+0x5a00], desc[UR20][R144.64], P5 ;  /* 0x05a0000090047fae */ /* 0x0003e2000a9a1014 */
[----:B------:R-:W-:-:S03]  /*4500*/  IMAD.WIDE R180, R131, 0x4, R180 ;  /* 0x0000000483b47825 */ /* 0x000fc600078e02b4 */
[----:B------:R1:W-:Y:S01]  /*4510*/  LDGSTS.E [R4+0x5e00], desc[UR20][R146.64], P5 ;  /* 0x05e0000092047fae */ /* 0x0003e2000a9a1014 */
[----:B------:R-:W-:-:S03]  /*4520*/  IMAD.WIDE R174, R131, 0x4, R174 ;  /* 0x0000000483ae7825 */ /* 0x000fc600078e02ae */
[----:B------:R2:W-:Y:S01]  /*4530*/  LDGSTS.E [R4+0x6200], desc[UR20][R148.64], P5 ;  /* 0x0620000094047fae */ /* 0x0005e2000a9a1014 */
[----:B---3--:R-:W-:-:S03]  /*4540*/  IMAD.WIDE R178, R131, 0x4, R178 ;  /* 0x0000000483b27825 */ /* 0x008fc600078e02b2 */
[----:B------:R3:W-:Y:S01]  /*4550*/  LDGSTS.E [R4+0x6600], desc[UR20][R150.64], P5 ;  /* 0x0660000096047fae */ /* 0x0007e2000a9a1014 */
[----:B------:R-:W-:-:S03]  /*4560*/  IMAD.WIDE R182, R131, 0x4, R182 ;  /* 0x0000000483b67825 */ /* 0x000fc600078e02b6 */
[----:B------:R2:W-:Y:S01]  /*4570*/  LDGSTS.E [R4+0x6a00], desc[UR20][R152.64], P5 ;  /* 0x06a0000098047fae */ /* 0x0005e2000a9a1014 */
[----:B-1----:R-:W-:-:S03]  /*4580*/  IMAD.WIDE R172, R131, 0x4, R172 ;  /* 0x0000000483ac7825 */ /* 0x002fc600078e02ac */
[----:B------:R1:W-:Y:S01]  /*4590*/  LDGSTS.E [R4+0x6e00], desc[UR20][R154.64], P5 ;  /* 0x06e000009a047fae */ /* 0x0003e2000a9a1014 */
[----:B------:R-:W-:-:S03]  /*45a0*/  IMAD.WIDE R170, R131, 0x4, R170 ;  /* 0x0000000483aa7825 */ /* 0x000fc600078e02aa */
[----:B------:R1:W-:Y:S01]  /*45b0*/  LDGSTS.E [R4+0x7200], desc[UR20][R156.64], P5 ;  /* 0x072000009c047fae */ /* 0x0003e2000a9a1014 */
[----:B----4-:R-:W-:-:S03]  /*45c0*/  IMAD.WIDE R176, R131, 0x4, R176 ;  /* 0x0000000483b07825 */ /* 0x010fc600078e02b0 */
[----:B------:R4:W-:Y:S01]  /*45d0*/  LDGSTS.E [R4+0x7600], desc[UR20][R158.64], P5 ;  /* 0x076000009e047fae */ /* 0x0009e2000a9a1014 */
[----:B-----5:R-:W-:-:S03]  /*45e0*/  IMAD.WIDE R136, R131, 0x4, R136 ;  /* 0x0000000483887825 */ /* 0x020fc600078e0288 */
[----:B------:R5:W-:Y:S01]  /*45f0*/  LDGSTS.E [R4+0x7a00], desc[UR20][R160.64], P5 ;  /* 0x07a00000a0047fae */ /* 0x000be2000a9a1014 */
[----:B------:R-:W-:-:S03]  /*4600*/  IMAD.WIDE R134, R131, 0x4, R134 ;  /* 0x0000000483867825 */ /* 0x000fc600078e0286 */
[----:B------:R1:W-:Y:S01]  /*4610*/  LDGSTS.E [R4+0x7e00], desc[UR20][R164.64], P5 ;  /* 0x07e00000a4047fae */ /* 0x0003e2000a9a1014 */
[-C--:B------:R-:W-:Y:S01]  /*4620*/  ISETP.GE.AND P5, PT, R75, R200.reuse, PT ;  /* 0x000000c84b00720c */ /* 0x080fe20003fa6270 */
[C---:B------:R-:W-:Y:S02]  /*4630*/  IMAD.WIDE R140, R131.reuse, 0x4, R140 ;  /* 0x00000004838c7825 */ /* 0x040fe400078e028c */
[----:B------:R-:W0:Y:S01]  /*4640*/  LDGDEPBAR ;  /* 0x00000000000079af */ /* 0x000e220000000000 */
[----:B------:R-:W-:Y:S01]  /*4650*/  SEL R121, RZ, 0x4, P5 ;  /* 0x00000004ff797807 */ /* 0x000fe20002800000 */
[----:B------:R-:W-:Y:S01]  /*4660*/  IMAD.WIDE R144, R131, 0x4, R144 ;  /* 0x0000000483907825 */ /* 0x000fe200078e0290 */
[----:B------:R-:W-:Y:S01]  /*4670*/  ISETP.GE.AND P5, PT, R35, R200, PT ;  /* 0x000000c82300720c */ /* 0x000fe20003fa6270 */
[----:B------:R-:W-:Y:S01]  /*4680*/  BAR.SYNC.DEFER_BLOCKING 0x0 ;  /* 0x0000000000007b1d */ /* 0x000fe20000010000 */
[----:B------:R-:W-:Y:S01]  /*4690*/  SEL R121, R121, RZ, P4 ;  /* 0x000000ff79797207 */ /* 0x000fe20002000000 */
[----:B------:R-:W-:-:S03]  /*46a0*/  IMAD.WIDE R146, R131, 0x4, R146 ;  /* 0x0000000483927825 */ /* 0x000fc600078e0292 */
[----:B------:R-:W-:Y:S01]  /*46b0*/  ISETP.NE.U32.AND P3, PT, R121, RZ, PT ;  /* 0x000000ff7900720c */ /* 0x000fe20003f65070 */
[----:B--2---:R-:W-:-:S04]  /*46c0*/  IMAD.WIDE R148, R131, 0x4, R148 ;  /* 0x0000000483947825 */ /* 0x004fc800078e0294 */
[----:B---3--:R-:W-:-:S04]  /*46d0*/  IMAD.WIDE R150, R131, 0x4, R150 ;  /* 0x0000000483967825 */ /* 0x008fc800078e0296 */
[----:B------:R-:W-:-:S04]  /*46e0*/  IMAD.WIDE R152, R131, 0x4, R152 ;  /* 0x0000000483987825 */ /* 0x000fc800078e0298 */
[----:B-1----:R-:W-:-:S04]  /*46f0*/  IMAD.WIDE R154, R131, 0x4, R154 ;  /* 0x00000004839a7825 */ /* 0x002fc800078e029a */
[C---:B------:R-:W-:Y:S01]  /*4700*/  IMAD.WIDE R156, R131.reuse, 0x4, R156 ;  /* 0x00000004839c7825 */ /* 0x040fe200078e029c */
[----:B------:R-:W-:Y:S01]  /*4710*/  @!PT LDS RZ, [RZ] ;  /* 0x00000000fffff984 */ /* 0x000fe20000000800 */
[----:B------:R-:W-:Y:S01]  /*4720*/  @!PT LDS RZ, [RZ] ;  /* 0x00000000fffff984 */ /* 0x000fe20000000800 */
[----:B------:R-:W-:Y:S01]  /*4730*/  @!PT LDS RZ, [RZ] ;  /* 0x00000000fffff984 */ /* 0x000fe20000000800 */
[----:B------:R1:W-:Y:S01]  /*4740*/  LDGSTS.E [R28+0x14000], desc[UR20][R118.64], P1 ;  /* 0x14000000761c7fae */ /* 0x0003e200089a1014 */
[----:B------:R-:W-:Y:S02]  /*4750*/  ISETP.NE.U32.AND P1, PT, R120, RZ, PT ;  /* 0x000000ff7800720c */ /* 0x000fe40003f25070 */
[C---:B----4-:R-:W-:Y:S01]  /*4760*/  IMAD.WIDE R158, R131.reuse, 0x4, R158 ;  /* 0x00000004839e7825 */ /* 0x050fe200078e029e */
[----:B------:R2:W-:Y:S01]  /*4770*/  LDGSTS.E [R28+0x14008], desc[UR20][R116.64], P6 ;  /* 0x14008000741c7fae */ /* 0x0005e2000b1a1014 */
[----:B------:R-:W-:Y:S02]  /*4780*/  IADD3 R124, P6, PT, R114, R201, RZ ;  /* 0x000000c9727c7210 */ /* 0x000fe40007fde0ff */
[----:B-----5:R-:W-:Y:S01]  /*4790*/  IMAD.WIDE R160, R131, 0x4, R160 ;  /* 0x0000000483a07825 */ /* 0x020fe200078e02a0 */
[----:B------:R3:W-:Y:S01]  /*47a0*/  LDGSTS.E [R26+0x14000], desc[UR20][R114.64], P2 ;  /* 0x14000000721a7fae */ /* 0x0007e200091a1014 */
[----:B------:R-:W-:-:S02]  /*47b0*/  ISETP.GE.AND P2, PT, R32, R200, PT ;  /* 0x000000c82000720c */ /* 0x000fc40003f46270 */
[----:B------:R-:W-:Y:S01]  /*47c0*/  IMAD.X R125, R115, 0x1, R203, P6 ;  /* 0x00000001737d7824 */ /* 0x000fe200030e06cb */
[----:B------:R-:W-:Y:S01]  /*47d0*/  ISETP.GE.AND P6, PT, R23, R200, PT ;  /* 0x000000c81700720c */ /* 0x000fe20003fc6270 */
[----:B------:R-:W-:Y:S01]  /*47e0*/  IMAD.WIDE R164, R131, 0x4, R164 ;  /* 0x0000000483a47825 */ /* 0x000fe200078e02a4 */
[----:B-1----:R-:W-:Y:S01]  /*47f0*/  SEL R118, RZ, 0x4, P5 ;  /* 0x00000004ff767807 */ /* 0x002fe20002800000 */
[----:B------:R1:W-:Y:S01]  /*4800*/  LDGSTS.E [R26+0x14008], desc[UR20][R112.64], P1 ;  /* 0x14008000701a7fae */ /* 0x0003e200089a1014 */
[----:B------:R-:W-:Y:S02]  /*4810*/  IADD3 R122, P5, PT, R112, R201, RZ ;  /* 0x000000c9707a7210 */ /* 0x000fe40007fbe0ff */
[----:B--2---:R-:W-:Y:S01]  /*4820*/  SEL R116, RZ, 0x4, P2 ;  /* 0x00000004ff747807 */ /* 0x004fe20001000000 */
[----:B------:R2:W-:Y:S01]  /*4830*/  LDGSTS.E [R24+0x14000], desc[UR20][R110.64], P3 ;  /* 0x140000006e187fae */ /* 0x0005e200099a1014 */
[----:B------:R-:W-:Y:S01]  /*4840*/  SEL R118, R118, RZ, P4 ;  /* 0x000000ff76767207 */ /* 0x000fe20002000000 */
[----:B------:R-:W-:Y:S01]  /*4850*/  IMAD.X R123, R113, 0x1, R203, P5 ;  /* 0x00000001717b7824 */ /* 0x000fe200028e06cb */
[----:B------:R-:W-:-:S02]  /*4860*/  SEL R116, R116, RZ, P4 ;  /* 0x000000ff74747207 */ /* 0x000fc40002000000 */
[----:B------:R-:W-:Y:S02]  /*4870*/  IADD3 R120, P5, PT, R110, R201, RZ ;  /* 0x000000c96e787210 */ /* 0x000fe40007fbe0ff */
[----:B------:R-:W-:Y:S02]  /*4880*/  ISETP.NE.U32.AND P1, PT, R118, RZ, PT ;  /* 0x000000ff7600720c */ /* 0x000fe40003f25070 */
[----:B------:R-:W-:Y:S01]  /*4890*/  ISETP.NE.U32.AND P3, PT, R116, RZ, PT ;  /* 0x000000ff7400720c */ /* 0x000fe20003f65070 */
[----:B------:R-:W-:Y:S01]  /*48a0*/  IMAD.X R121, R111, 0x1, R203, P5 ;  /* 0x000000016f797824 */ /* 0x000fe200028e06cb */
[-C--:B------:R-:W-:Y:S02]  /*48b0*/  ISETP.GE.AND P2, PT, R31, R200.reuse, PT ;  /* 0x000000c81f00720c */ /* 0x080fe40003f46270 */
[----:B------:R-:W-:Y:S02]  /*48c0*/  ISETP.GE.AND P5, PT, R30, R200, PT ;  /* 0x000000c81e00720c */ /* 0x000fe40003fa6270 */
[----:B---3--:R-:W-:-:S02]  /*48d0*/  SEL R114, RZ, 0x4, P2 ;  /* 0x00000004ff727807 */ /* 0x008fc40001000000 */
[----:B------:R-:W-:Y:S02]  /*48e0*/  ISETP.GE.AND P2, PT, R29, R200, PT ;  /* 0x000000c81d00720c */ /* 0x000fe40003f46270 */
[----:B-1----:R-:W-:Y:S01]  /*48f0*/  SEL R112, RZ, 0x4, P5 ;  /* 0x00000004ff707807 */ /* 0x002fe20002800000 */
[----:B------:R1:W-:Y:S01]  /*4900*/  LDGSTS.E [R24+0x14008], desc[UR20][R108.64], P1 ;  /* 0x140080006c187fae */ /* 0x0003e200089a1014 */
[----:B------:R-:W-:Y:S02]  /*4910*/  SEL R113, RZ, 0x4, P2 ;  /* 0x00000004ff717807 */ /* 0x000fe40001000000 */
[-C--:B------:R-:W-:Y:S01]  /*4920*/  IADD3 R118, P2, PT, R108, R201.reuse, RZ ;  /* 0x000000c96c767210 */ /* 0x080fe20007f5e0ff */
[----:B------:R-:W-:Y:S01]  /*4930*/  LDGSTS.E [R18+0x14000], desc[UR20][R106.64], P3 ;  /* 0x140000006a127fae */ /* 0x000fe200099a1014 */
[----:B------:R-:W-:Y:S02]  /*4940*/  SEL R114, R114, RZ, P4 ;  /* 0x000000ff72727207 */ /* 0x000fe40002000000 */
[----:B------:R-:W-:Y:S01]  /*4950*/  SEL R112, R112, RZ, P4 ;  /* 0x000000ff70707207 */ /* 0x000fe20002000000 */
[----:B------:R-:W-:Y:S01]  /*4960*/  IMAD.X R119, R109, 0x1, R203, P2 ;  /* 0x000000016d777824 */ /* 0x000fe200010e06cb */
[----:B------:R-:W-:-:S02]  /*4970*/  IADD3 R116, P3, PT, R106, R201, RZ ;  /* 0x000000c96a747210 */ /* 0x000fc40007f7e0ff */
[----:B------:R-:W-:Y:S02]  /*4980*/  ISETP.NE.U32.AND P5, PT, R114, RZ, PT ;  /* 0x000000ff7200720c */ /* 0x000fe40003fa5070 */
[----:B------:R-:W-:Y:S01]  /*4990*/  ISETP.NE.U32.AND P2, PT, R112, RZ, PT ;  /* 0x000000ff7000720c */ /* 0x000fe20003f45070 */
[--C-:B------:R-:W-:Y:S01]  /*49a0*/  IMAD.X R117, R107, 0x1, R203.reuse, P3 ;  /* 0x000000016b757824 */ /* 0x100fe200018e06cb */
[----:B------:R-:W-:Y:S02]  /*49b0*/  SEL R113, R113, RZ, P4 ;  /* 0x000000ff71717207 */ /* 0x000fe40002000000 */
[-C--:B------:R-:W-:Y:S02]  /*49c0*/  IADD3 R112, P3, PT, R102, R201.reuse, RZ ;  /* 0x000000c966707210 */ /* 0x080fe40007f7e0ff */
[----:B------:R-:W-:Y:S02]  /*49d0*/  ISETP.NE.U32.AND P1, PT, R113, RZ, PT ;  /* 0x000000ff7100720c */ /* 0x000fe40003f25070 */
[----:B--2---:R-:W-:Y:S01]  /*49e0*/  SEL R110, RZ, 0x4, P6 ;  /* 0x00000004ff6e7807 */ /* 0x004fe20003000000 */
[----:B------:R-:W-:Y:S01]  /*49f0*/  IMAD.X R113, R103, 0x1, R203, P3 ;  /* 0x0000000167717824 */ /* 0x000fe200018e06cb */
[-C--:B-1----:R-:W-:Y:S01]  /*4a00*/  IADD3 R108, P3, PT, R96, R201.reuse, RZ ;  /* 0x000000c9606c7210 */ /* 0x082fe20007f7e0ff */
[----:B------:R1:W-:Y:S01]  /*4a10*/  LDGSTS.E [R18+0x14008], desc[UR20][R104.64], P5 ;  /* 0x1400800068127fae */ /* 0x0003e2000a9a1014 */
[----:B------:R-:W-:-:S02]  /*4a20*/  IADD3 R114, P6, PT, R104, R201, RZ ;  /* 0x000000c968727210 */ /* 0x000fc40007fde0ff */
[----:B------:R-:W-:Y:S01]  /*4a30*/  SEL R110, R110, RZ, P4 ;  /* 0x000000ff6e6e7207 */ /* 0x000fe20002000000 */
[----:B------:R2:W-:Y:S01]  /*4a40*/  LDGSTS.E [R14+0x14000], desc[UR20][R102.64], P2 ;  /* 0x14000000660e7fae */ /* 0x0005e200091a1014 */
[-C--:B------:R-:W-:Y:S01]  /*4a50*/  ISETP.GE.AND P2, PT, R22, R200.reuse, PT ;  /* 0x000000c81600720c */ /* 0x080fe20003f46270 */
[--C-:B------:R-:W-:Y:S01]  /*4a60*/  IMAD.X R109, R97, 0x1, R203.reuse, P3 ;  /* 0x00000001616d7824 */ /* 0x100fe200018e06cb */
[----:B------:R-:W-:Y:S01]  /*4a70*/  ISETP.GE.AND P3, PT, R21, R200, PT ;  /* 0x000000c81500720c */ /* 0x000fe20003f66270 */
[----:B------:R-:W-:Y:S01]  /*4a80*/  IMAD.X R115, R105, 0x1, R203, P6 ;  /* 0x0000000169737824 */ /* 0x000fe200030e06cb */
[----:B------:R-:W-:Y:S01]  /*4a90*/  ISETP.NE.U32.AND P5, PT, R110, RZ, PT ;  /* 0x000000ff6e00720c */ /* 0x000fe20003fa5070 */
[----:B------:R3:W-:Y:S01]  /*4aa0*/  LDGSTS.E [R14+0x14008], desc[UR20][R98.64], P1 ;  /* 0x14008000620e7fae */ /* 0x0007e200089a1014 */
[----:B------:R-:W-:Y:S02]  /*4ab0*/  IADD3 R110, P6, PT, R98, R201, RZ ;  /* 0x000000c9626e7210 */ /* 0x000fe40007fde0ff */
[----:B-1----:R-:W-:-:S02]  /*4ac0*/  SEL R104, RZ, 0x4, P2 ;  /* 0x00000004ff687807 */ /* 0x002fc40001000000 */
[----:B------:R-:W-:Y:S01]  /*4ad0*/  ISETP.GE.AND P1, PT, R72, R200, PT ;  /* 0x000000c84800720c */ /* 0x000fe20003f26270 */
[----:B------:R-:W-:Y:S01]  /*4ae0*/  IMAD.X R111, R99, 0x1, R203, P6 ;  /* 0x00000001636f7824 */ /* 0x000fe200030e06cb */
[----:B--2---:R-:W-:Y:S02]  /*4af0*/  SEL R102, RZ, 0x4, P3 ;  /* 0x00000004ff667807 */ /* 0x004fe40001800000 */
[----:B------:R-:W-:Y:S02]  /*4b00*/  SEL R104, R104, RZ, P4 ;  /* 0x000000ff68687207 */ /* 0x000fe40002000000 */
[----:B------:R-:W-:Y:S01]  /*4b10*/  SEL R102, R102, RZ, P4 ;  /* 0x000000ff66667207 */ /* 0x000fe20002000000 */
[----:B------:R1:W-:Y:S01]  /*4b20*/  LDGSTS.E [R12+0x14000], desc[UR20][R96.64], P5 ;  /* 0x14000000600c7fae */ /* 0x0003e2000a9a1014 */
[----:B---3--:R-:W-:Y:S02]  /*4b30*/  SEL R99, RZ, 0x4, P1 ;  /* 0x00000004ff637807 */ /* 0x008fe40000800000 */
[----:B------:R-:W-:-:S02]  /*4b40*/  ISETP.NE.U32.AND P2, PT, R104, RZ, PT ;  /* 0x000000ff6800720c */ /* 0x000fc40003f45070 */
[----:B------:R-:W-:Y:S02]  /*4b50*/  ISETP.NE.U32.AND P1, PT, R102, RZ, PT ;  /* 0x000000ff6600720c */ /* 0x000fe40003f25070 */
[-C--:B------:R-:W-:Y:S02]  /*4b60*/  ISETP.GE.AND P6, PT, R19, R200.reuse, PT ;  /* 0x000000c81300720c */ /* 0x080fe40003fc6270 */
[-C--:B------:R-:W-:Y:S02]  /*4b70*/  ISETP.GE.AND P3, PT, R17, R200.reuse, PT ;  /* 0x000000c81100720c */ /* 0x080fe40003f66270 */
[----:B------:R-:W-:Y:S01]  /*4b80*/  ISETP.GE.AND P5, PT, R15, R200, PT ;  /* 0x000000c80f00720c */ /* 0x000fe20003fa6270 */
[----:B-1----:R-:W-:Y:S01]  /*4b90*/  IMAD.WIDE R96, R6, 0x4, R100 ;  /* 0x0000000406607825 */ /* 0x002fe200078e0264 */
[----:B------:R-:W-:Y:S02]  /*4ba0*/  SEL R98, RZ, 0x4, P6 ;  /* 0x00000004ff627807 */ /* 0x000fe40003000000 */
[----:B------:R-:W-:-:S02]  /*4bb0*/  SEL R101, R99, RZ, P4 ;  /* 0x000000ff63657207 */ /* 0x000fc40002000000 */
[----:B------:R-:W-:Y:S01]  /*4bc0*/  SEL R99, RZ, 0x4, P3 ;  /* 0x00000004ff637807 */ /* 0x000fe20001800000 */
[----:B------:R-:W-:Y:S01]  /*4bd0*/  LDGSTS.E [R12+0x14008], desc[UR20][R96.64], P2 ;  /* 0x14008000600c7fae */ /* 0x000fe200091a1014 */
[----:B------:R-:W-:Y:S02]  /*4be0*/  SEL R100, RZ, 0x4, P5 ;  /* 0x00000004ff647807 */ /* 0x000fe40002800000 */
[----:B------:R-:W-:Y:S01]  /*4bf0*/  SEL R98, R98, RZ, P4 ;  /* 0x000000ff62627207 */ /* 0x000fe20002000000 */
[----:B------:R1:W-:Y:S01]  /*4c00*/  LDGSTS.E [R10+0x14000], desc[UR20][R94.64], P1 ;  /* 0x140000005e0a7fae */ /* 0x0003e200089a1014 */
[----:B------:R-:W-:Y:S02]  /*4c10*/  IADD3 R102, P1, PT, R92, R201, RZ ;  /* 0x000000c95c667210 */ /* 0x000fe40007f3e0ff */
[----:B------:R-:W-:Y:S02]  /*4c20*/  SEL R99, R99, RZ, P4 ;  /* 0x000000ff63637207 */ /* 0x000fe40002000000 */
[----:B------:R-:W-:Y:S01]  /*4c30*/  SEL R100, R100, RZ, P4 ;  /* 0x000000ff64647207 */ /* 0x000fe20002000000 */
[----:B------:R-:W-:Y:S01]  /*4c40*/  IMAD.X R103, R93, 0x1, R203, P1 ;  /* 0x000000015d677824 */ /* 0x000fe200008e06cb */
[----:B------:R-:W-:-:S02]  /*4c50*/  SHF.R.S32.HI R200, RZ, 0x1f, R131 ;  /* 0x0000001fffc87819 */ /* 0x000fc40000011483 */
[----:B------:R-:W-:Y:S02]  /*4c60*/  ISETP.NE.U32.AND P5, PT, R98, RZ, PT ;  /* 0x000000ff6200720c */ /* 0x000fe40003fa5070 */
[----:B------:R-:W-:Y:S02]  /*4c70*/  ISETP.NE.U32.AND P2, PT, R99, RZ, PT ;  /* 0x000000ff6300720c */ /* 0x000fe40003f45070 */
[----:B------:R-:W-:Y:S02]  /*4c80*/  ISETP.NE.U32.AND P4, PT, R100, RZ, PT ;  /* 0x000000ff6400720c */ /* 0x000fe40003f85070 */
[----:B------:R-:W-:Y:S02]  /*4c90*/  SHF.L.U64.HI R207, R131, 0x2, R200 ;  /* 0x0000000283cf7819 */ /* 0x000fe400000102c8 */
[----:B------:R-:W-:Y:S02]  /*4ca0*/  IADD3 R100, P1, PT, R90, R205, RZ ;  /* 0x000000cd5a647210 */ /* 0x000fe40007f3e0ff */
[----:B------:R-:W-:-:S02]  /*4cb0*/  ISETP.NE.U32.AND P3, PT, R101, RZ, PT ;  /* 0x000000ff6500720c */ /* 0x000fc40003f65070 */
[----:B------:R-:W-:Y:S01]  /*4cc0*/  IADD3 R106, P6, PT, R96, R201, RZ ;  /* 0x000000c9606a7210 */ /* 0x000fe20007fde0ff */
[----:B------:R-:W-:Y:S01]  /*4cd0*/  IMAD.X R101, R91, 0x1, R207, P1 ;  /* 0x000000015b657824 */ /* 0x000fe200008e06cf */
[----:B------:R-:W-:Y:S01]  /*4ce0*/  IADD3 R98, P1, PT, R88, R205, RZ ;  /* 0x000000cd58627210 */ /* 0x000fe20007f3e0ff */
[----:B------:R2:W-:Y:S02]  /*4cf0*/  LDGSTS.E [R10+0x14008], desc[UR20][R92.64], P5 ;  /* 0x140080005c0a7fae */ /* 0x0005e4000a9a1014 */
[----:B------:R-:W-:Y:S01]  /*4d00*/  IMAD.X R107, R97, 0x1, R203, P6 ;  /* 0x00000001616b7824 */ /* 0x000fe200030e06cb */
[----:B------:R-:W-:Y:S01]  /*4d10*/  IADD3 R104, P6, PT, R94, R201, RZ ;  /* 0x000000c95e687210 */ /* 0x000fe20007fde0ff */
[----:B------:R-:W-:Y:S01]  /*4d20*/  IMAD.X R99, R89, 0x1, R207, P1 ;  /* 0x0000000159637824 */ /* 0x000fe200008e06cf */
[----:B------:R-:W-:Y:S01]  /*4d30*/  LDGSTS.E [R8+0x14000], desc[UR20][R166.64], P2 ;  /* 0x14000000a6087fae */ /* 0x000fe200091a1014 */
[-C--:B-1----:R-:W-:Y:S02]  /*4d40*/  IADD3 R94, P1, PT, R84, R205.reuse, RZ ;  /* 0x000000cd545e7210 */ /* 0x082fe40007f3e0ff */
[----:B------:R-:W-:Y:S01]  /*4d50*/  IADD3 R96, P2, PT, R86, R205, RZ ;  /* 0x000000cd56607210 */ /* 0x000fe20007f5e0ff */
[----:B------:R-:W-:Y:S01]  /*4d60*/  LDGSTS.E [R8+0x14008], desc[UR20][R168.64], P4 ;  /* 0x14008000a8087fae */ /* 0x000fe2000a1a1014 */
[----:B------:R-:W-:-:S02]  /*4d70*/  IMAD.X R105, R95, 0x1, R203, P6 ;  /* 0x000000015f697824 */ /* 0x000fc400030e06cb */
[--C-:B------:R-:W-:Y:S01]  /*4d80*/  IMAD.X R95, R85, 0x1, R207.reuse, P1 ;  /* 0x00000001555f7824 */ /* 0x100fe200008e06cf */
[----:B------:R-:W0:Y:S01]  /*4d90*/  LDGDEPBAR ;  /* 0x00000000000079af */ /* 0x000e220000000000 */
[--C-:B------:R-:W-:Y:S01]  /*4da0*/  IMAD.X R97, R87, 0x1, R207.reuse, P2 ;  /* 0x0000000157617824 */ /* 0x100fe200010e06cf */
[-C--:B--2---:R-:W-:Y:S02]  /*4db0*/  IADD3 R92, P2, PT, R82, R205.reuse, RZ ;  /* 0x000000cd525c7210 */ /* 0x084fe40007f5e0ff */
[----:B------:R1:W-:Y:S03]  /*4dc0*/  LDGSTS.E [R5+0x8000], desc[UR20][R90.64], P3 ;  /* 0x080000005a057fae */ /* 0x0003e600099a1014 */
[----:B------:R-:W-:Y:S01]  /*4dd0*/  IMAD.X R93, R83, 0x1, R207, P2 ;  /* 0x00000001535d7824 */ /* 0x000fe200010e06cf */
[----:B------:R2:W-:Y:S04]  /*4de0*/  LDGSTS.E [R5+0x8400], desc[UR20][R88.64], P3 ;  /* 0x0840000058057fae */ /* 0x0005e800099a1014 */
[----:B------:R3:W-:Y:S01]  /*4df0*/  LDGSTS.E [R5+0x8800], desc[UR20][R86.64], P3 ;  /* 0x0880000056057fae */ /* 0x0007e200099a1014 */
[----:B-1----:R-:W-:-:S03]  /*4e00*/  IADD3 R90, P1, PT, R80, R205, RZ ;  /* 0x000000cd505a7210 */ /* 0x002fc60007f3e0ff */
[----:B------:R1:W-:Y:S01]  /*4e10*/  LDGSTS.E [R5+0x8c00], desc[UR20][R84.64], P3 ;  /* 0x08c0000054057fae */ /* 0x0003e200099a1014 */
[-C--:B--2---:R-:W-:Y:S01]  /*4e20*/  IADD3 R88, P2, PT, R76, R205.reuse, RZ ;  /* 0x000000cd4c587210 */ /* 0x084fe20007f5e0ff */
[--C-:B------:R-:W-:Y:S02]  /*4e30*/  IMAD.X R91, R81, 0x1, R207.reuse, P1 ;  /* 0x00000001515b7824 */ /* 0x100fe400008e06cf */
[----:B------:R2:W-:Y:S01]  /*4e40*/  LDGSTS.E [R5+0x9000], desc[UR20][R82.64], P3 ;  /* 0x0900000052057fae */ /* 0x0005e200099a1014 */
[-C--:B---3--:R-:W-:Y:S01]  /*4e50*/  IADD3 R86, P1, PT, R78, R205.reuse, RZ ;  /* 0x000000cd4e567210 */ /* 0x088fe20007f3e0ff */
[--C-:B------:R-:W-:Y:S02]  /*4e60*/  IMAD.X R89, R77, 0x1, R207.reuse, P2 ;  /* 0x000000014d597824 */ /* 0x100fe400010e06cf */
[----:B------:R3:W-:Y:S02]  /*4e70*/  LDGSTS.E [R5+0x9400], desc[UR20][R80.64], P3 ;  /* 0x0940000050057fae */ /* 0x0007e400099a1014 */
[----:B------:R-:W-:Y:S01]  /*4e80*/  IMAD.X R87, R79, 0x1, R207, P1 ;  /* 0x000000014f577824 */ /* 0x000fe200008e06cf */
[-C--:B-1----:R-:W-:Y:S01]  /*4e90*/  IADD3 R84, P2, PT, R174, R205.reuse, RZ ;  /* 0x000000cdae547210 */ /* 0x082fe20007f5e0ff */
[----:B------:R1:W-:Y:S01]  /*4ea0*/  LDGSTS.E [R5+0x9800], desc[UR20][R76.64], P3 ;  /* 0x098000004c057fae */ /* 0x0003e200099a1014 */
[----:B--2---:R-:W-:-:S03]  /*4eb0*/  IADD3 R82, P1, PT, R180, R205, RZ ;  /* 0x000000cdb4527210 */ /* 0x004fc60007f3e0ff */
[--C-:B------:R-:W-:Y:S01]  /*4ec0*/  IMAD.X R85, R175, 0x1, R207.reuse, P2 ;  /* 0x00000001af557824 */ /* 0x100fe200010e06cf */
[----:B------:R2:W-:Y:S01]  /*4ed0*/  LDGSTS.E [R5+0x9c00], desc[UR20][R78.64], P3 ;  /* 0x09c000004e057fae */ /* 0x0005e200099a1014 */
[-C--:B---3--:R-:W-:Y:S01]  /*4ee0*/  IADD3 R80, P2, PT, R182, R205.reuse, RZ ;  /* 0x000000cdb6507210 */ /* 0x088fe20007f5e0ff */
[----:B------:R-:W-:Y:S02]  /*4ef0*/  IMAD.X R83, R181, 0x1, R207, P1 ;  /* 0x00000001b5537824 */ /* 0x000fe400008e06cf */
[----:B------:R3:W-:Y:S01]  /*4f00*/  LDGSTS.E [R5+0xa000], desc[UR20][R174.64], P3 ;  /* 0x0a000000ae057fae */ /* 0x0007e200099a1014 */
[----:B-1----:R-:W-:-:S03]  /*4f10*/  IADD3 R76, P1, PT, R178, R205, RZ ;  /* 0x000000cdb24c7210 */ /* 0x002fc60007f3e0ff */
[----:B------:R1:W-:Y:S01]  /*4f20*/  LDGSTS.E [R5+0xa400], desc[UR20][R180.64], P3 ;  /* 0x0a400000b4057fae */ /* 0x0003e200099a1014 */
[--C-:B------:R-:W-:Y:S02]  /*4f30*/  IMAD.X R81, R183, 0x1, R207.reuse, P2 ;  /* 0x00000001b7517824 */ /* 0x100fe400010e06cf */
[--C-:B------:R-:W-:Y:S01]  /*4f40*/  IMAD.X R77, R179, 0x1, R207.reuse, P1 ;  /* 0x00000001b34d7824 */ /* 0x100fe200008e06cf */
[----:B------:R4:W-:Y:S01]  /*4f50*/  LDGSTS.E [R5+0xa800], desc[UR20][R182.64], P3 ;  /* 0x0a800000b6057fae */ /* 0x0009e200099a1014 */
[-C--:B--2---:R-:W-:Y:S02]  /*4f60*/  IADD3 R78, P2, PT, R170, R205.reuse, RZ ;  /* 0x000000cdaa4e7210 */ /* 0x084fe40007f5e0ff */
[----:B---3--:R-:W-:Y:S01]  /*4f70*/  IADD3 R174, P1, PT, R172, R205, RZ ;  /* 0x000000cdacae7210 */ /* 0x008fe20007f3e0ff */
[----:B------:R2:W-:Y:S02]  /*4f80*/  LDGSTS.E [R5+0xac00], desc[UR20][R178.64], P3 ;  /* 0x0ac00000b2057fae */ /* 0x0005e400099a1014 */
[----:B------:R-:W-:-:S02]  /*4f90*/  IMAD.X R79, R171, 0x1, R207, P2 ;  /* 0x00000001ab4f7824 */ /* 0x000fc400010e06cf */
[C---:B-1----:R-:W-:Y:S01]  /*4fa0*/  IMAD.WIDE R180, R131.reuse, 0x4, R162 ;  /* 0x0000000483b47825 */ /* 0x042fe200078e02a2 */
[----:B------:R-:W-:Y:S01]  /*4fb0*/  LDGSTS.E [R5+0xb000], desc[UR20][R170.64], P3 ;  /* 0x0b000000aa057fae */ /* 0x000fe200099a1014 */
[-C--:B------:R-:W-:Y:S02]  /*4fc0*/  IADD3 R162, P2, PT, R176, R205.reuse, RZ ;  /* 0x000000cdb0a27210 */ /* 0x080fe40007f5e0ff */
[----:B----4-:R-:W-:Y:S01]  /*4fd0*/  IMAD.WIDE R182, R131, 0x4, R132 ;  /* 0x0000000483b67825 */ /* 0x010fe200078e0284 */
[----:B------:R1:W-:Y:S01]  /*4fe0*/  LDGSTS.E [R5+0xb400], desc[UR20][R172.64], P3 ;  /* 0x0b400000ac057fae */ /* 0x0003e200099a1014 */
[-C--:B------:R-:W-:Y:S02]  /*4ff0*/  IADD3 R132, P4, PT, R180, R205.reuse, RZ ;  /* 0x000000cdb4847210 */ /* 0x080fe40007f9e0ff */
[----:B------:R-:W-:Y:S01]  /*5000*/  IMAD.X R175, R173, 0x1, R207, P1 ;  /* 0x00000001adaf7824 */ /* 0x000fe200008e06cf */
[----:B------:R3:W-:Y:S01]  /*5010*/  LDGSTS.E [R5+0xb800], desc[UR20][R176.64], P3 ;  /* 0x0b800000b0057fae */ /* 0x0007e200099a1014 */
[----:B--2---:R-:W-:Y:S01]  /*5020*/  IMAD.WIDE R178, R131, 0x4, R138 ;  /* 0x0000000483b27825 */ /* 0x004fe200078e028a */
[----:B------:R-:W-:-:S02]  /*5030*/  IADD3 R138, P1, PT, R182, R205, RZ ;  /* 0x000000cdb68a7210 */ /* 0x000fc40007f3e0ff */
[----:B------:R-:W-:Y:S01]  /*5040*/  LDGSTS.E [R5+0xbc00], desc[UR20][R180.64], P3 ;  /* 0x0bc00000b4057fae */ /* 0x000fe200099a1014 */
[--C-:B------:R-:W-:Y:S02]  /*5050*/  IMAD.X R163, R177, 0x1, R207.reuse, P2 ;  /* 0x00000001b1a37824 */ /* 0x100fe400010e06cf */
[----:B------:R-:W-:Y:S01]  /*5060*/  IMAD.X R139, R183, 0x1, R207, P1 ;  /* 0x00000001b78b7824 */ /* 0x000fe200008e06cf */
[----:B------:R2:W-:Y:S01]  /*5070*/  LDGSTS.E [R4+0x8200], desc[UR20][R182.64], P3 ;  /* 0x08200000b6047fae */ /* 0x0005e200099a1014 */
[----:B-1----:R-:W-:Y:S01]  /*5080*/  IMAD.WIDE R172, R131, 0x4, R142 ;  /* 0x0000000483ac7825 */ /* 0x002fe200078e028e */
[-C--:B------:R-:W-:Y:S02]  /*5090*/  IADD3 R170, P1, PT, R178, R205.reuse, RZ ;  /* 0x000000cdb2aa7210 */ /* 0x080fe40007f3e0ff */
[----:B------:R-:W-:Y:S01]  /*50a0*/  LDGSTS.E [R4+0x8600], desc[UR20][R178.64], P3 ;  /* 0x08600000b2047fae */ /* 0x000fe200099a1014 */
[----:B------:R-:W-:Y:S01]  /*50b0*/  IADD3 R142, P2, PT, R136, R205, RZ ;  /* 0x000000cd888e7210 */ /* 0x000fe20007f5e0ff */
[----:B------:R-:W-:-:S02]  /*50c0*/  IMAD.X R133, R181, 0x1, R207, P4 ;  /* 0x00000001b5857824 */ /* 0x000fc400020e06cf */
[----:B------:R1:W-:Y:S01]  /*50d0*/  LDGSTS.E [R4+0x8a00], desc[UR20][R136.64], P3 ;  /* 0x08a0000088047fae */ /* 0x0003e200099a1014 */
[--C-:B------:R-:W-:Y:S01]  /*50e0*/  IMAD.X R171, R179, 0x1, R207.reuse, P1 ;  /* 0x00000001b3ab7824 */ /* 0x100fe200008e06cf */
[-C--:B---3--:R-:W-:Y:S01]  /*50f0*/  IADD3 R176, P1, PT, R134, R205.reuse, RZ ;  /* 0x000000cd86b07210 */ /* 0x088fe20007f3e0ff */
[--C-:B------:R-:W-:Y:S01]  /*5100*/  IMAD.X R143, R137, 0x1, R207.reuse, P2 ;  /* 0x00000001898f7824 */ /* 0x100fe200010e06cf */
[----:B------:R3:W-:Y:S01]  /*5110*/  LDGSTS.E [R4+0x8e00], desc[UR20][R134.64], P3 ;  /* 0x08e0000086047fae */ /* 0x0007e200099a1014 */
[----:B--2---:R-:W-:Y:S01]  /*5120*/  VIADD R182, R198, 0xffffffa0 ;  /* 0xffffffa0c6b67836 */ /* 0x004fe20000000000 */
[----:B------:R-:W-:Y:S01]  /*5130*/  IADD3 R180, P2, PT, R172, R205, RZ ;  /* 0x000000cdacb47210 */ /* 0x000fe20007f5e0ff */
[--C-:B------:R-:W-:Y:S01]  /*5140*/  IMAD.X R177, R135, 0x1, R207.reuse, P1 ;  /* 0x0000000187b17824 */ /* 0x100fe200008e06cf */
[----:B------:R2:W-:Y:S02]  /*5150*/  LDGSTS.E [R4+0x9200], desc[UR20][R172.64], P3 ;  /* 0x09200000ac047fae */ /* 0x0005e400099a1014 */
[----:B------:R-:W-:Y:S01]  /*5160*/  ISETP.GE.AND P1, PT, R3, R182, PT ;  /* 0x000000b60300720c */ /* 0x000fe20003f26270 */
[----:B------:R-:W-:Y:S01]  /*5170*/  IMAD.X R181, R173, 0x1, R207, P2 ;  /* 0x00000001adb57824 */ /* 0x000fe200010e06cf */
[----:B------:R2:W-:Y:S01]  /*5180*/  LDGSTS.E [R4+0x9600], desc[UR20][R140.64], P3 ;  /* 0x096000008c047fae */ /* 0x0005e200099a1014 */
[----:B------:R-:W-:-:S02]  /*5190*/  ISETP.GT.AND P2, PT, R195, 0x7f, PT ;  /* 0x0000007fc300780c */ /* 0x000fc40003f44270 */
[----:B-1----:R-:W-:Y:S01]  /*51a0*/  SEL R137, RZ, 0x4, P1 ;  /* 0x00000004ff897807 */ /* 0x002fe20000800000 */
[----:B------:R2:W-:Y:S01]  /*51b0*/  LDGSTS.E [R4+0x9a00], desc[UR20][R144.64], P3 ;  /* 0x09a0000090047fae */ /* 0x0005e200099a1014 */
[----:B---3--:R-:W-:Y:S02]  /*51c0*/  IADD3 R134, P4, PT, R166, R201, RZ ;  /* 0x000000c9a6867210 */ /* 0x008fe40007f9e0ff */
[----:B------:R-:W-:Y:S01]  /*51d0*/  ISETP.GE.AND P1, PT, R190, R182, PT ;  /* 0x000000b6be00720c */ /* 0x000fe20003f26270 */
[----:B------:R2:W-:Y:S01]  /*51e0*/  LDGSTS.E [R4+0x9e00], desc[UR20][R146.64], P3 ;  /* 0x09e0000092047fae */ /* 0x0005e200099a1014 */
[----:B------:R-:W-:Y:S01]  /*51f0*/  SEL R166, R137, RZ, P2 ;  /* 0x000000ff89a67207 */ /* 0x000fe20001000000 */
[----:B------:R-:W-:Y:S01]  /*5200*/  IMAD.X R135, R167, 0x1, R203, P4 ;  /* 0x00000001a7877824 */ /* 0x000fe200020e06cb */
[----:B------:R-:W-:Y:S01]  /*5210*/  SEL R167, RZ, 0x4, P1 ;  /* 0x00000004ffa77807 */ /* 0x000fe20000800000 */
[----:B------:R2:W-:Y:S01]  /*5220*/  LDGSTS.E [R4+0xa200], desc[UR20][R148.64], P3 ;  /* 0x0a20000094047fae */ /* 0x0005e200099a1014 */
[----:B------:R-:W-:-:S02]  /*5230*/  ISETP.NE.U32.AND P1, PT, RZ, UR8, PT ;  /* 0x00000008ff007c0c */ /* 0x000fc4000bf25070 */
[----:B------:R-:W-:Y:S01]  /*5240*/  ISETP.NE.U32.AND P5, PT, R166, RZ, PT ;  /* 0x000000ffa600720c */ /* 0x000fe20003fa5070 */
[----:B------:R2:W-:Y:S01]  /*5250*/  LDGSTS.E [R4+0xa600], desc[UR20][R150.64], P3 ;  /* 0x0a60000096047fae */ /* 0x0005e200099a1014 */
[----:B------:R-:W-:Y:S02]  /*5260*/  ISETP.LT.OR P6, PT, R195, 0x20, P1 ;  /* 0x00000020c300780c */ /* 0x000fe40000fc1670 */
[----:B------:R-:W-:Y:S01]  /*5270*/  IADD3 R136, P4, PT, R168, R201, RZ ;  /* 0x000000c9a8887210 */ /* 0x000fe20007f9e0ff */
[----:B------:R2:W-:Y:S01]  /*5280*/  LDGSTS.E [R4+0xaa00], desc[UR20][R152.64], P3 ;  /* 0x0aa0000098047fae */ /* 0x0005e200099a1014 */
[----:B------:R-:W-:-:S03]  /*5290*/  SEL R167, R167, RZ, P2 ;  /* 0x000000ffa7a77207 */ /* 0x000fc60001000000 */
[----:B------:R2:W-:Y:S01]  /*52a0*/  LDGSTS.E [R4+0xae00], desc[UR20][R154.64], P3 ;  /* 0x0ae000009a047fae */ /* 0x0005e200099a1014 */
[----:B------:R-:W-:Y:S01]  /*52b0*/  IMAD.X R137, R169, 0x1, R203, P4 ;  /* 0x00000001a9897824 */ /* 0x000fe200020e06cb */
[----:B------:R-:W-:Y:S02]  /*52c0*/  ISETP.NE.U32.AND P4, PT, R167, RZ, PT ;  /* 0x000000ffa700720c */ /* 0x000fe40003f85070 */
[----:B------:R2:W-:Y:S04]  /*52d0*/  LDGSTS.E [R4+0xb200], desc[UR20][R156.64], P3 ;  /* 0x0b2000009c047fae */ /* 0x0005e800099a1014 */
[----:B------:R2:W-:Y:S04]  /*52e0*/  LDGSTS.E [R4+0xb600], desc[UR20][R158.64], P3 ;  /* 0x0b6000009e047fae */ /* 0x0005e800099a1014 */
[----:B------:R2:W-:Y:S04]  /*52f0*/  LDGSTS.E [R4+0xba00], desc[UR20][R160.64], P3 ;  /* 0x0ba00000a0047fae */ /* 0x0005e800099a1014 */
[----:B------:R2:W-:Y:S01]  /*5300*/  LDGSTS.E [R4+0xbe00], desc[UR20][R164.64], P3 ;  /* 0x0be00000a4047fae */ /* 0x0005e200099a1014 */
[----:B------:R-:W-:-:S03]  /*5310*/  ISETP.GE.AND P3, PT, R187, R182, PT ;  /* 0x000000b6bb00720c */ /* 0x000fc60003f66270 */
[----:B------:R-:W0:Y:S01]  /*5320*/  LDGDEPBAR ;  /* 0x00000000000079af */ /* 0x000e220000000000 */
[----:B------:R-:W-:Y:S02]  /*5330*/  SEL R166, RZ, 0x4, P3 ;  /* 0x00000004ffa67807 */ /* 0x000fe40001800000 */
[----:B------:R-:W-:Y:S02]  /*5340*/  ISETP.GE.AND P3, PT, R185, R182, PT ;  /* 0x000000b6b900720c */ /* 0x000fe40003f66270 */
[----:B------:R-:W-:Y:S02]  /*5350*/  SEL R166, R166, RZ, P2 ;  /* 0x000000ffa6a67207 */ /* 0x000fe40001000000 */
[----:B------:R-:W-:Y:S02]  /*5360*/  SEL R168, RZ, 0x4, P3 ;  /* 0x00000004ffa87807 */ /* 0x000fe40001800000 */
[----:B------:R-:W-:Y:S02]  /*5370*/  ISETP.NE.U32.AND P3, PT, R166, RZ, PT ;  /* 0x000000ffa600720c */ /* 0x000fe40003f65070 */
[----:B------:R-:W-:Y:S01]  /*5380*/  SEL R168, R168, RZ, P2 ;  /* 0x000000ffa8a87207 */ /* 0x000fe20001000000 */
[----:B------:R-:W-:-:S04]  /*5390*/  DEPBAR.LE SB0, 0x4 ;  /* 0x000081000000791a */ /* 0x000fc80000000000 */
[----:B------:R-:W-:Y:S06]  /*53a0*/  BAR.SYNC.DEFER_BLOCKING 0x0 ;  /* 0x0000000000007b1d */ /* 0x000fec0000010000 */
[----:B--2---:R-:W-:Y:S05]  /*53b0*/  @P6 BRA `(.L_x_6) ;  /* 0x0000000000846947 */ /* 0x004fea0003800000 */
[----:B------:R-:W-:Y:S02]  /*53c0*/  UIADD3 UR4, UPT, UPT, UR10, 0x10000, URZ ;  /* 0x000100000a047890 */ /* 0x000fe4000fffe0ff */
[----:B------:R-:W-:Y:S02]  /*53d0*/  USHF.R.U32.HI UR8, URZ, 0x4, UR10 ;  /* 0x00000004ff087899 */ /* 0x000fe4000801160a */
[----:B------:R-:W-:Y:S02]  /*53e0*/  USHF.R.U32.HI UR4, URZ, 0x4, UR4 ;  /* 0x00000004ff047899 */ /* 0x000fe40008011604 */
[----:B------:R-:W-:Y:S02]  /*53f0*/  USGXT.U32 UR8, UR8, 0xe ;  /* 0x0000000e0808789a */ /* 0x000fe40008000000 */
[----:B------:R-:W-:Y:S02]  /*5400*/  USGXT.U32 UR6, UR4, 0xe ;  /* 0x0000000e0406789a */ /* 0x000fe40008000000 */
[----:B------:R-:W-:-:S02]  /*5410*/  UIADD3 UR32, UP2, UPT, UR8, 0x2, URZ ;  /* 0x0000000208207890 */ /* 0x000fc4000ff5e0ff */
[----:B------:R-:W-:Y:S01]  /*5420*/  UIADD3 UR30, UP1, UPT, UR6, 0x2, URZ ;  /* 0x00000002061e7890 */ /* 0x000fe2000ff3e0ff */
[----:B------:R-:W-:Y:S01]  /*5430*/  UMOV UR4, URZ ;  /* 0x000000ff00047c82 */ /* 0x000fe20008000000 */
[----:B------:R-:W-:Y:S01]  /*5440*/  UMOV UR34, 0x0 ;  /* 0x0000000000227882 */ /* 0x000fe20000000000 */
[----:B------:R-:W-:Y:S02]  /*5450*/  UIADD3.X UR33, UPT, UPT, UR4, 0x40004040, URZ, UP2, !UPT ;  /* 0x4000404004217890 */ /* 0x000fe400097fe4ff */
[----:B------:R-:W-:Y:S02]  /*5460*/  UIADD3.X UR31, UPT, UPT, UR4, 0x40004040, URZ, UP1, !UPT ;  /* 0x40004040041f7890 */ /* 0x000fe40008ffe4ff */
[----:B------:R-:W-:Y:S02]  /*5470*/  UIADD3.64 UR24, UPT, UPT, UR32, 0x2, URZ ;  /* 0x0000000220187897 */ /* 0x000fe4000fffe0ff */
[----:B------:R-:W-:Y:S02]  /*5480*/  UIADD3.64 UR14, UPT, UPT, UR30, 0x2, URZ ;  /* 0x000000021e0e7897 */ /* 0x000fe4000fffe0ff */
[----:B------:R-:W-:-:S02]  /*5490*/  UIADD3.64 UR28, UPT, UPT, UR32, 0x4, URZ ;  /* 0x00000004201c7897 */ /* 0x000fc4000fffe0ff */
[----:B------:R-:W-:Y:S01]  /*54a0*/  UIADD3.64 UR26, UPT, UPT, UR30, 0x4, URZ ;  /* 0x000000041e1a7897 */ /* 0x000fe2000fffe0ff */
[----:B------:R-:W-:Y:S01]  /*54b0*/  UMOV UR35, 0x4200910 ;  /* 0x0420091000237882 */ /* 0x000fe20000000000 */
[----:B------:R-:W-:Y:S01]  /*54c0*/  UMOV UR9, 0x40004040 ;  /* 0x4000404000097882 */ /* 0x000fe20000000000 */
[----:B------:R-:W-:Y:S01]  /*54d0*/  UMOV UR7, 0x40004040 ;  /* 0x4000404000077882 */ /* 0x000fe20000000000 */
[----:B------:R-:W-:Y:S01]  /*54e0*/  UMOV UR36, 0x0 ;  /* 0x0000000000247882 */ /* 0x000fe20000000000 */
[----:B------:R-:W-:Y:S01]  /*54f0*/  UMOV UR37, 0x4200910 ;  /* 0x0420091000257882 */ /* 0x000fe20000000000 */
[----:B------:R-:W-:Y:S01]  /*5500*/  UMOV UR38, 0x0 ;  /* 0x0000000000267882 */ /* 0x000fe20000000000 */
[----:B------:R-:W-:Y:S01]  /*5510*/  UMOV UR39, 0x4200910 ;  /* 0x0420091000277882 */ /* 0x000fe20000000000 */
[----:B------:R-:W-:Y:S01]  /*5520*/  UMOV UR4, UR12 ;  /* 0x0000000c00047c82 */ /* 0x000fe20008000000 */
[----:B------:R-:W-:Y:S01]  /*5530*/  UMOV UR5, URZ ;  /* 0x000000ff00057c82 */ /* 0x000fe20008000000 */
[----:B------:R1:W-:Y:S01]  /*5540*/  UTCHMMA gdesc[UR6], gdesc[UR8], tmem[UR22], tmem[UR34], idesc[UR35], !UPT ;  /* 0x00ff2208060075ea */ /* 0x0003e2000f800016 */
[----:B------:R-:W-:Y:S01]  /*5550*/  UMOV UR40, 0x0 ;  /* 0x0000000000287882 */ /* 0x000fe20000000000 */
[----:B------:R-:W-:Y:S01]  /*5560*/  UMOV UR41, 0x4200910 ;  /* 0x0420091000297882 */ /* 0x000fe20000000000 */
[----:B------:R1:W-:Y:S01]  /*5570*/  UTCHMMA gdesc[UR30], gdesc[UR32], tmem[UR22], tmem[UR36], idesc[UR37], UPT ;  /* 0x00ff24201e0075ea */ /* 0x0003e2000b800016 */
[----:B------:R-:W-:Y:S01]  /*5580*/  UMOV UR4, UR4 ;  /* 0x0000000400047c82 */ /* 0x000fe20008000000 */
[----:B------:R1:W-:Y:S01]  /*5590*/  UTCHMMA gdesc[UR14], gdesc[UR24], tmem[UR22], tmem[UR38], idesc[UR39], UPT ;  /* 0x00ff26180e0075ea */ /* 0x0003e2000b800016 */
[----:B------:R1:W-:Y:S01]  /*55a0*/  UTCHMMA gdesc[UR26], gdesc[UR28], tmem[UR22], tmem[UR40], idesc[UR41], UPT ;  /* 0x00ff281c1a0075ea */ /* 0x0003e2000b800016 */
[----:B------:R1:W-:Y:S01]  /*55b0*/  UTCBAR [UR4], URZ ;  /* 0x000000ff040073e9 */ /* 0x0003e200080000ff */
[----:B------:R-:W-:Y:S01]  /*55c0*/  NOP ;  /* 0x0000000000007918 */ /* 0x000fe20000000000 */
.L_x_6:
[----:B------:R-:W-:Y:S01]  /*55d0*/  BAR.SYNC.DEFER_BLOCKING 0x0 ;  /* 0x0000000000007b1d */ /* 0x000fe20000010000 */
[----:B------:R-:W-:-:S05]  /*55e0*/  IADD3 R140, P6, PT, R140, R205, RZ ;  /* 0x000000cd8c8c7210 */ /* 0x000fca0007fde0ff */
[----:B------:R-:W-:Y:S01]  /*55f0*/  IMAD.X R141, R141, 0x1, R207, P6 ;  /* 0x000000018d8d7824 */ /* 0x000fe200030e06cf */
[----:B-1----:R-:W-:Y:S01]  /*5600*/  UMOV UR4, URZ ;  /* 0x000000ff00047c82 */ /* 0x002fe20008000000 */
[----:B------:R-:W-:Y:S01]  /*5610*/  @!PT LDS RZ, [RZ] ;  /* 0x00000000fffff984 */ /* 0x000fe20000000800 */
[----:B------:R-:W-:Y:S01]  /*5620*/  @!PT LDS RZ, [RZ] ;  /* 0x00000000fffff984 */ /* 0x000fe20000000800 */
[----:B------:R-:W-:Y:S01]  /*5630*/  @!PT LDS RZ, [RZ] ;  /* 0x00000000fffff984 */ /* 0x000fe20000000800 */
[----:B------:R-:W-:Y:S01]  /*5640*/  LDGSTS.E [R28+0x16000], desc[UR20][R128.64], P5 ;  /* 0x16000000801c7fae */ /* 0x000fe2000a9a1014 */
[----:B------:R-:W-:-:S03]  /*5650*/  ISETP.NE.U32.AND P5, PT, R168, RZ, PT ;  /* 0x000000ffa800720c */ /* 0x000fc60003fa5070 */
[----:B------:R1:W-:Y:S01]  /*5660*/  LDGSTS.E [R28+0x16008], desc[UR20][R126.64], P4 ;  /* 0x160080007e1c7fae */ /* 0x0003e2000a1a1014 */
[----:B------:R-:W-:-:S03]  /*5670*/  ISETP.GE.AND P4, PT, R75, R182, PT ;  /* 0x000000b64b00720c */ /* 0x000fc60003f86270 */
[----:B------:R-:W-:Y:S01]  /*5680*/  LDGSTS.E [R26+0x16000], desc[UR20][R124.64], P3 ;  /* 0x160000007c1a7fae */ /* 0x000fe200099a1014 */
[-C--:B------:R-:W-:Y:S02]  /*5690*/  ISETP.GE.AND P3, PT, R35, R182.reuse, PT ;  /* 0x000000b62300720c */ /* 0x080fe40003f66270 */
[----:B------:R-:W-:Y:S02]  /*56a0*/  SEL R166, RZ, 0x4, P4 ;  /* 0x00000004ffa67807 */ /* 0x000fe40002000000 */
[----:B------:R-:W-:Y:S01]  /*56b0*/  ISETP.GE.AND P4, PT, R32, R182, PT ;  /* 0x000000b62000720c */ /* 0x000fe20003f86270 */
[----:B------:R2:W-:Y:S01]  /*56c0*/  LDGSTS.E [R26+0x16008], desc[UR20][R122.64], P5 ;  /* 0x160080007a1a7fae */ /* 0x0005e2000a9a1014 */
[----:B------:R-:W-:Y:S02]  /*56d0*/  SEL R166, R166, RZ, P2 ;  /* 0x000000ffa6a67207 */ /* 0x000fe40001000000 */
[----:B-1----:R-:W-:Y:S02]  /*56e0*/  SEL R28, RZ, 0x4, P3 ;  /* 0x00000004ff1c7807 */ /* 0x002fe40001800000 */
[----:B------:R-:W-:-:S02]  /*56f0*/  SEL R128, RZ, 0x4, P4 ;  /* 0x00000004ff807807 */ /* 0x000fc40002000000 */
[-C--:B------:R-:W-:Y:S02]  /*5700*/  ISETP.GE.AND P4, PT, R31, R182.reuse, PT ;  /* 0x000000b61f00720c */ /* 0x080fe40003f86270 */
[----:B------:R-:W-:Y:S02]  /*5710*/  SEL R28, R28, RZ, P2 ;  /* 0x000000ff1c1c7207 */ /* 0x000fe40001000000 */
[----:B------:R-:W-:Y:S02]  /*5720*/  ISETP.NE.U32.AND P5, PT, R166, RZ, PT ;  /* 0x000000ffa600720c */ /* 0x000fe40003fa5070 */
[----:B------:R-:W-:Y:S02]  /*5730*/  ISETP.GE.AND P3, PT, R30, R182, PT ;  /* 0x000000b61e00720c */ /* 0x000fe40003f66270 */
[----:B------:R-:W-:Y:S02]  /*5740*/  SEL R129, RZ, 0x4, P4 ;  /* 0x00000004ff817807 */ /* 0x000fe40002000000 */
[----:B------:R-:W-:-:S02]  /*5750*/  ISETP.NE.U32.AND P4, PT, R28, RZ, PT ;  /* 0x000000ff1c00720c */ /* 0x000fc40003f85070 */
[----:B--2---:R-:W-:Y:S02]  /*5760*/  SEL R26, RZ, 0x4, P3 ;  /* 0x00000004ff1a7807 */ /* 0x004fe40001800000 */
[----:B------:R-:W-:Y:S02]  /*5770*/  IADD3 R122, P3, PT, R146, R205, RZ ;  /* 0x000000cd927a7210 */ /* 0x000fe40007f7e0ff */
[----:B------:R-:W-:Y:S01]  /*5780*/  SEL R128, R128, RZ, P2 ;  /* 0x000000ff80807207 */ /* 0x000fe20001000000 */
[----:B------:R-:W-:Y:S01]  /*5790*/  LDGSTS.E [R24+0x16000], desc[UR20][R120.64], P5 ;  /* 0x1600000078187fae */ /* 0x000fe2000a9a1014 */
[----:B------:R-:W-:Y:S01]  /*57a0*/  SEL R129, R129, RZ, P2 ;  /* 0x000000ff81817207 */ /* 0x000fe20001000000 */
[----:B------:R-:W-:Y:S01]  /*57b0*/  IMAD.X R123, R147, 0x1, R207, P3 ;  /* 0x00000001937b7824 */ /* 0x000fe200018e06cf */
[----:B------:R-:W-:Y:S02]  /*57c0*/  ISETP.NE.U32.AND P3, PT, R128, RZ, PT ;  /* 0x000000ff8000720c */ /* 0x000fe40003f65070 */
[----:B------:R-:W-:Y:S01]  /*57d0*/  ISETP.GE.AND P5, PT, R29, R182, PT ;  /* 0x000000b61d00720c */ /* 0x000fe20003fa6270 */
[----:B------:R1:W-:Y:S01]  /*57e0*/  LDGSTS.E [R24+0x16008], desc[UR20][R118.64], P4 ;  /* 0x1600800076187fae */ /* 0x0003e2000a1a1014 */
[----:B------:R-:W-:-:S02]  /*57f0*/  ISETP.NE.U32.AND P4, PT, R129, RZ, PT ;  /* 0x000000ff8100720c */ /* 0x000fc40003f85070 */
[----:B------:R-:W-:Y:S02]  /*5800*/  SEL R26, R26, RZ, P2 ;  /* 0x000000ff1a1a7207 */ /* 0x000fe40001000000 */
[----:B------:R-:W-:Y:S02]  /*5810*/  SEL R28, RZ, 0x4, P5 ;  /* 0x00000004ff1c7807 */ /* 0x000fe40002800000 */
[----:B------:R-:W-:Y:S02]  /*5820*/  ISETP.NE.U32.AND P5, PT, R26, RZ, PT ;  /* 0x000000ff1a00720c */ /* 0x000fe40003fa5070 */
[-C--:B------:R-:W-:Y:S01]  /*5830*/  IADD3 R126, P6, PT, R144, R205.reuse, RZ ;  /* 0x000000cd907e7210 */ /* 0x080fe20007fde0ff */
[----:B------:R2:W-:Y:S01]  /*5840*/  LDGSTS.E [R18+0x16000], desc[UR20][R116.64], P3 ;  /* 0x1600000074127fae */ /* 0x0005e200099a1014 */
[----:B------:R-:W-:Y:S02]  /*5850*/  ISETP.GE.AND P3, PT, R23, R182, PT ;  /* 0x000000b61700720c */ /* 0x000fe40003f66270 */
[----:B------:R-:W-:Y:S01]  /*5860*/  SEL R28, R28, RZ, P2 ;  /* 0x000000ff1c1c7207 */ /* 0x000fe20001000000 */
[----:B------:R3:W-:Y:S01]  /*5870*/  LDGSTS.E [R18+0x16008], desc[UR20][R114.64], P4 ;  /* 0x1600800072127fae */ /* 0x0007e2000a1a1014 */
[----:B------:R-:W-:Y:S01]  /*5880*/  SEL R26, RZ, 0x4, P3 ;  /* 0x00000004ff1a7807 */ /* 0x000fe20001800000 */
[----:B------:R-:W-:Y:S01]  /*5890*/  IMAD.X R127, R145, 0x1, R207, P6 ;  /* 0x00000001917f7824 */ /* 0x000fe200030e06cf */
[----:B-1----:R-:W-:-:S02]  /*58a0*/  IADD3 R118, P4, PT, R152, R205, RZ ;  /* 0x000000cd98767210 */ /* 0x002fc40007f9e0ff */
[----:B------:R-:W-:Y:S01]  /*58b0*/  ISETP.NE.U32.AND P3, PT, R28, RZ, PT ;  /* 0x000000ff1c00720c */ /* 0x000fe20003f65070 */
[----:B------:R-:W-:Y:S01]  /*58c0*/  LDGSTS.E [R14+0x16000], desc[UR20][R112.64], P5 ;  /* 0x16000000700e7fae */ /* 0x000fe2000a9a1014 */
[-C--:B------:R-:W-:Y:S01]  /*58d0*/  IADD3 R124, P6, PT, R148, R205.reuse, RZ ;  /* 0x000000cd947c7210 */ /* 0x080fe20007fde0ff */
[--C-:B------:R-:W-:Y:S01]  /*58e0*/  IMAD.X R119, R153, 0x1, R207.reuse, P4 ;  /* 0x0000000199777824 */ /* 0x100fe200020e06cf */
[----:B------:R-:W-:Y:S02]  /*58f0*/  SEL R26, R26, RZ, P2 ;  /* 0x000000ff1a1a7207 */ /* 0x000fe40001000000 */
[-C--:B------:R-:W-:Y:S01]  /*5900*/  IADD3 R120, P4, PT, R156, R205.reuse, RZ ;  /* 0x000000cd9c787210 */ /* 0x080fe20007f9e0ff */
[--C-:B------:R-:W-:Y:S01]  /*5910*/  IMAD.X R125, R149, 0x1, R207.reuse, P6 ;  /* 0x00000001957d7824 */ /* 0x100fe200030e06cf */
[-C--:B------:R-:W-:Y:S02]  /*5920*/  IADD3 R128, P6, PT, R150, R205.reuse, RZ ;  /* 0x000000cd96807210 */ /* 0x080fe40007fde0ff */
[----:B------:R-:W-:Y:S01]  /*5930*/  ISETP.NE.U32.AND P5, PT, R26, RZ, PT ;  /* 0x000000ff1a00720c */ /* 0x000fe20003fa5070 */
[--C-:B------:R-:W-:Y:S01]  /*5940*/  IMAD.X R121, R157, 0x1, R207.reuse, P4 ;  /* 0x000000019d797824 */ /* 0x100fe200020e06cf */
[----:B------:R-:W-:Y:S01]  /*5950*/  ISETP.GE.AND P4, PT, R22, R182, PT ;  /* 0x000000b61600720c */ /* 0x000fe20003f86270 */
[----:B------:R-:W-:Y:S01]  /*5960*/  IMAD.X R129, R151, 0x1, R207, P6 ;  /* 0x0000000197817824 */ /* 0x000fe200030e06cf */
[----:B------:R1:W-:Y:S01]  /*5970*/  LDGSTS.E [R14+0x16008], desc[UR20][R110.64], P3 ;  /* 0x160080006e0e7fae */ /* 0x0003e200099a1014 */
[----:B--2---:R-:W-:-:S02]  /*5980*/  IADD3 R116, P6, PT, R154, R205, RZ ;  /* 0x000000cd9a747210 */ /* 0x004fc40007fde0ff */
[-C--:B------:R-:W-:Y:S02]  /*5990*/  ISETP.GE.AND P3, PT, R21, R182.reuse, PT ;  /* 0x000000b61500720c */ /* 0x080fe40003f66270 */
[----:B---3--:R-:W-:Y:S01]  /*59a0*/  SEL R18, RZ, 0x4, P4 ;  /* 0x00000004ff127807 */ /* 0x008fe20002000000 */
[----:B------:R-:W-:Y:S01]  /*59b0*/  IMAD.X R117, R155, 0x1, R207, P6 ;  /* 0x000000019b757824 */ /* 0x000fe200030e06cf */
[----:B------:R-:W-:Y:S02]  /*59c0*/  SEL R24, RZ, 0x4, P3 ;  /* 0x00000004ff187807 */ /* 0x000fe40001800000 */
[----:B------:R-:W-:Y:S01]  /*59d0*/  SEL R18, R18, RZ, P2 ;  /* 0x000000ff12127207 */ /* 0x000fe20001000000 */
[----:B------:R2:W-:Y:S01]  /*59e0*/  LDGSTS.E [R12+0x16000], desc[UR20][R108.64], P5 ;  /* 0x160000006c0c7fae */ /* 0x0005e2000a9a1014 */
[----:B------:R-:W-:Y:S02]  /*59f0*/  IADD3 R144, P6, PT, R158, R205, RZ ;  /* 0x000000cd9e907210 */ /* 0x000fe40007fde0ff */
[----:B------:R-:W-:-:S02]  /*5a00*/  ISETP.GE.AND P4, PT, R17, R182, PT ;  /* 0x000000b61100720c */ /* 0x000fc40003f86270 */
[----:B------:R-:W-:Y:S01]  /*5a10*/  SEL R24, R24, RZ, P2 ;  /* 0x000000ff18187207 */ /* 0x000fe20001000000 */
[----:B------:R-:W-:Y:S01]  /*5a20*/  IMAD.X R145, R159, 0x1, R207, P6 ;  /* 0x000000019f917824 */ /* 0x000fe200030e06cf */
[-C--:B------:R-:W-:Y:S02]  /*5a30*/  ISETP.GE.AND P5, PT, R19, R182.reuse, PT ;  /* 0x000000b61300720c */ /* 0x080fe40003fa6270 */
[----:B------:R-:W-:Y:S02]  /*5a40*/  ISETP.NE.U32.AND P3, PT, R18, RZ, PT ;  /* 0x000000ff1200720c */ /* 0x000fe40003f65070 */
[----:B-1----:R-:W-:Y:S02]  /*5a50*/  SEL R14, RZ, 0x4, P4 ;  /* 0x00000004ff0e7807 */ /* 0x002fe40002000000 */
[----:B------:R-:W-:Y:S02]  /*5a60*/  ISETP.GE.AND P6, PT, R15, R182, PT ;  /* 0x000000b60f00720c */ /* 0x000fe40003fc6270 */
[----:B------:R-:W-:-:S02]  /*5a70*/  ISETP.NE.U32.AND P4, PT, R24, RZ, PT ;  /* 0x000000ff1800720c */ /* 0x000fc40003f85070 */
[----:B------:R-:W-:Y:S02]  /*5a80*/  SEL R18, RZ, 0x4, P5 ;  /* 0x00000004ff127807 */ /* 0x000fe40002800000 */
[----:B------:R-:W-:Y:S02]  /*5a90*/  ISETP.GE.AND P5, PT, R72, R182, PT ;  /* 0x000000b64800720c */ /* 0x000fe40003fa6270 */
[----:B------:R-:W-:Y:S01]  /*5aa0*/  SEL R26, RZ, 0x4, P6 ;  /* 0x00000004ff1a7807 */ /* 0x000fe20003000000 */
[----:B------:R1:W-:Y:S01]  /*5ab0*/  LDGSTS.E [R12+0x16008], desc[UR20][R106.64], P3 ;  /* 0x160080006a0c7fae */ /* 0x0003e200099a1014 */
[----:B------:R-:W-:Y:S02]  /*5ac0*/  SEL R18, R18, RZ, P2 ;  /* 0x000000ff12127207 */ /* 0x000fe40001000000 */
[----:B------:R-:W-:Y:S02]  /*5ad0*/  SEL R24, RZ, 0x4, P5 ;  /* 0x00000004ff187807 */ /* 0x000fe40002800000 */
[----:B------:R-:W-:Y:S01]  /*5ae0*/  SEL R14, R14, RZ, P2 ;  /* 0x000000ff0e0e7207 */ /* 0x000fe20001000000 */
[----:B------:R1:W-:Y:S01]  /*5af0*/  LDGSTS.E [R10+0x16000], desc[UR20][R104.64], P4 ;  /* 0x16000000680a7fae */ /* 0x0003e2000a1a1014 */
[----:B------:R-:W-:-:S02]  /*5b00*/  SEL R26, R26, RZ, P2 ;  /* 0x000000ff1a1a7207 */ /* 0x000fc40001000000 */
[----:B------:R-:W-:Y:S02]  /*5b10*/  ISETP.NE.U32.AND P5, PT, R18, RZ, PT ;  /* 0x000000ff1200720c */ /* 0x000fe40003fa5070 */
[----:B------:R-:W-:Y:S02]  /*5b20*/  SEL R24, R24, RZ, P2 ;  /* 0x000000ff18187207 */ /* 0x000fe40001000000 */
[----:B------:R-:W-:Y:S02]  /*5b30*/  ISETP.NE.U32.AND P3, PT, R14, RZ, PT ;  /* 0x000000ff0e00720c */ /* 0x000fe40003f65070 */
[----:B------:R-:W-:Y:S02]  /*5b40*/  ISETP.NE.U32.AND P2, PT, R26, RZ, PT ;  /* 0x000000ff1a00720c */ /* 0x000fe40003f45070 */
[----:B------:R-:W-:Y:S02]  /*5b50*/  ISETP.NE.U32.AND P4, PT, R24, RZ, PT ;  /* 0x000000ff1800720c */ /* 0x000fe40003f85070 */
[----:B--2---:R-:W-:-:S03]  /*5b60*/  IADD3 R108, P6, PT, R160, R205, RZ ;  /* 0x000000cda06c7210 */ /* 0x004fc60007fde0ff */
[----:B------:R1:W-:Y:S02]  /*5b70*/  LDGSTS.E [R10+0x16008], desc[UR20][R102.64], P5 ;  /* 0x16008000660a7fae */ /* 0x0003e4000a9a1014 */
[----:B------:R-:W-:Y:S01]  /*5b80*/  IMAD.X R109, R161, 0x1, R207, P6 ;  /* 0x00000001a16d7824 */ /* 0x000fe200030e06cf */
[----:B------:R-:W-:Y:S01]  /*5b90*/  IADD3 R110, P6, PT, R164, R205, RZ ;  /* 0x000000cda46e7210 */ /* 0x000fe20007fde0ff */
[----:B------:R1:W-:Y:S01]  /*5ba0*/  LDGSTS.E [R8+0x16000], desc[UR20][R134.64], P3 ;  /* 0x1600000086087fae */ /* 0x0003e200099a1014 */
[----:B------:R-:W-:-:S03]  /*5bb0*/  ISETP.GE.AND P3, PT, R195, 0x40, PT ;  /* 0x00000040c300780c */ /* 0x000fc60003f66270 */
[----:B------:R1:W-:Y:S01]  /*5bc0*/  LDGSTS.E [R8+0x16008], desc[UR20][R136.64], P2 ;  /* 0x1600800088087fae */ /* 0x0003e200091a1014 */
[----:B------:R-:W-:Y:S01]  /*5bd0*/  IMAD.X R111, R165, 0x1, R207, P6 ;  /* 0x00000001a56f7824 */ /* 0x000fe200030e06cf */
[----:B------:R-:W-:Y:S02]  /*5be0*/  ISETP.GE.AND P2, PT, R195, 0x20, PT ;  /* 0x00000020c300780c */ /* 0x000fe40003f46270 */
[----:B------:R-:W0:Y:S04]  /*5bf0*/  LDGDEPBAR ;  /* 0x00000000000079af */ /* 0x000e280000000000 */
[----:B------:R1:W-:Y:S04]  /*5c00*/  LDGSTS.E [R5+0xc000], desc[UR20][R100.64], P4 ;  /* 0x0c00000064057fae */ /* 0x0003e8000a1a1014 */
        /* <DEDUP_REMOVED lines=31> */
[----:B------:R-:W0:Y:S01]  /*5e00*/  LDGDEPBAR ;  /* 0x00000000000079af */ /* 0x000e220000000000 */
[----:B------:R-:W-:Y:S05]  /*5e10*/  @!P3 BRA `(.L_x_7) ;  /* 0x000000200014b947 */ /* 0x000fea0003800000 */
[----:B-1----:R-:W-:Y:S01]  /*5e20*/  SHF.R.S32.HI R5, RZ, 0x1f, R70 ;  /* 0x0000001fff057819 */ /* 0x002fe20000011446 */
[----:B------:R-:W-:Y:S01]  /*5e30*/  IMAD R18, R19, R130, RZ ;  /* 0x0000008213127224 */ /* 0x000fe200078e02ff */
[C---:B------:R-:W-:Y:S01]  /*5e40*/  IADD3 R95, P4, PT, R70.reuse, R36, RZ ;  /* 0x00000024465f7210 */ /* 0x040fe20007f9e0ff */
[-C--:B------:R-:W-:Y:S01]  /*5e50*/  IMAD R12, R15, R130.reuse, RZ ;  /* 0x000000820f0c7224 */ /* 0x080fe200078e02ff */
[----:B------:R-:W-:Y:S01]  /*5e60*/  IADD3 R91, P5, PT, R70, R37, RZ ;  /* 0x00000025465b7210 */ /* 0x000fe20007fbe0ff */
[-C--:B------:R-:W-:Y:S01]  /*5e70*/  IMAD R14, R17, R130.reuse, RZ ;  /* 0x00000082110e7224 */ /* 0x080fe200078e02ff */
[----:B------:R-:W-:Y:S01]  /*5e80*/  LEA.HI.X.SX32 R114, R36, R5, 0x1, P4 ;  /* 0x0000000524727211 */ /* 0x000fe200020f0eff */
[----:B------:R-:W-:Y:S01]  /*5e90*/  IMAD R130, R21, R130, RZ ;  /* 0x0000008215827224 */ /* 0x000fe200078e02ff */
[----:B------:R-:W-:Y:S01]  /*5ea0*/  IADD3 R87, P6, PT, R70, R38, RZ ;  /* 0x0000002646577210 */ /* 0x000fe20007fde0ff */
[----:B------:R-:W-:Y:S01]  /*5eb0*/  VIADD R198, R198, 0xffffff80 ;  /* 0xffffff80c6c67836 */ /* 0x000fe20000000000 */
[C---:B------:R-:W-:Y:S01]  /*5ec0*/  IADD3 R83, P4, PT, R70.reuse, R39, RZ ;  /* 0x0000002746537210 */ /* 0x040fe20007f9e0ff */
[----:B------:R-:W-:Y:S01]  /*5ed0*/  IMAD.MOV.U32 R26, RZ, RZ, RZ ;  /* 0x000000ffff1a7224 */ /* 0x000fe200078e00ff */
[-C--:B------:R-:W-:Y:S01]  /*5ee0*/  LEA.HI.X.SX32 R112, R37, R5.reuse, 0x1, P5 ;  /* 0x0000000525707211 */ /* 0x080fe200028f0eff */
[----:B------:R-:W-:Y:S01]  /*5ef0*/  UMOV UR13, UR12 ;  /* 0x0000000c000d7c82 */ /* 0x000fe20008000000 */
[----:B------:R-:W-:Y:S01]  /*5f00*/  IADD3 R79, P5, PT, R70, R40, RZ ;  /* 0x00000028464f7210 */ /* 0x000fe20007fbe0ff */
[----:B------:R-:W-:Y:S01]  /*5f10*/  UMOV UR5, URZ ;  /* 0x000000ff00057c82 */ /* 0x000fe20008000000 */
[-C--:B------:R-:W-:Y:S01]  /*5f20*/  LEA.HI.X.SX32 R110, R38, R5.reuse, 0x1, P6 ;  /* 0x00000005266e7211 */ /* 0x080fe200030f0eff */
[----:B------:R-:W-:Y:S01]  /*5f30*/  UMOV UR6, URZ ;  /* 0x000000ff00067c82 */ /* 0x000fe20008000000 */
[----:B------:R-:W-:Y:S01]  /*5f40*/  LEA.HI.X.SX32 R108, R39, R5, 0x1, P4 ;  /* 0x00000005276c7211 */ /* 0x000fe200020f0eff */
[----:B------:R-:W-:Y:S01]  /*5f50*/  UMOV UR7, URZ ;  /* 0x000000ff00077c82 */ /* 0x000fe20008000000 */
[----:B------:R-:W-:-:S02]  /*5f60*/  IADD3 R77, P6, PT, R70, R41, RZ ;  /* 0x00000029464d7210 */ /* 0x000fc40007fde0ff */
[----:B------:R-:W-:Y:S02]  /*5f70*/  IADD3 R81, P4, PT, R70, R42, RZ ;  /* 0x0000002a46517210 */ /* 0x000fe40007f9e0ff */
[----:B------:R-:W-:Y:S02]  /*5f80*/  LEA.HI.X.SX32 R106, R40, R5, 0x1, P5 ;  /* 0x00000005286a7211 */ /* 0x000fe400028f0eff */
[----:B------:R-:W-:Y:S02]  /*5f90*/  IADD3 R85, P5, PT, R70, R43, RZ ;  /* 0x0000002b46557210 */ /* 0x000fe40007fbe0ff */
[-C--:B------:R-:W-:Y:S02]  /*5fa0*/  LEA.HI.X.SX32 R104, R41, R5.reuse, 0x1, P6 ;  /* 0x0000000529687211 */ /* 0x080fe400030f0eff */
[----:B------:R-:W-:Y:S02]  /*5fb0*/  LEA.HI.X.SX32 R102, R42, R5, 0x1, P4 ;  /* 0x000000052a667211 */ /* 0x000fe400020f0eff */
[----:B------:R-:W-:-:S02]  /*5fc0*/  IADD3 R89, P6, PT, R70, R44, RZ ;  /* 0x0000002c46597210 */ /* 0x000fc40007fde0ff */
[C---:B------:R-:W-:Y:S02]  /*5fd0*/  IADD3 R93, P4, PT, R70.reuse, R45, RZ ;  /* 0x0000002d465d7210 */ /* 0x040fe40007f9e0ff */
[-C--:B------:R-:W-:Y:S02]  /*5fe0*/  LEA.HI.X.SX32 R100, R43, R5.reuse, 0x1, P5 ;  /* 0x000000052b647211 */ /* 0x080fe400028f0eff */
[----:B------:R-:W-:Y:S02]  /*5ff0*/  IADD3 R97, P5, PT, R70, R46, RZ ;  /* 0x0000002e46617210 */ /* 0x000fe40007fbe0ff */
[-C--:B------:R-:W-:Y:S02]  /*6000*/  LEA.HI.X.SX32 R98, R44, R5.reuse, 0x1, P6 ;  /* 0x000000052c627211 */ /* 0x080fe400030f0eff */
[----:B------:R-:W-:Y:S02]  /*6010*/  LEA.HI.X.SX32 R96, R45, R5, 0x1, P4 ;  /* 0x000000052d607211 */ /* 0x000fe400020f0eff */
        /* <DEDUP_REMOVED lines=16> */
[-C--:B------:R-:W-:Y:S01]  /*6120*/  LEA.HI.X.SX32 R80, R53, R5.reuse, 0x1, P6 ;  /* 0x0000000535507211 */ /* 0x080fe200030f0eff */
[----:B------:R-:W-:Y:S01]  /*6130*/  IMAD.SHL.U32 R53, R95, 0x4, RZ ;  /* 0x000000045f357824 */ /* 0x000fe200078e00ff */
[----:B------:R-:W-:Y:S02]  /*6140*/  LEA.HI.X.SX32 R78, R54, R5, 0x1, P4 ;  /* 0x00000005364e7211 */ /* 0x000fe400020f0eff */
[----:B------:R-:W-:-:S02]  /*6150*/  IADD3 R137, P6, PT, R70, R56, RZ ;  /* 0x0000003846897210 */ /* 0x000fc40007fde0ff */
[C---:B------:R-:W-:Y:S02]  /*6160*/  IADD3 R141, P4, PT, R70.reuse, R57, RZ ;  /* 0x00000039468d7210 */ /* 0x040fe40007f9e0ff */
[-C--:B------:R-:W-:Y:S02]  /*6170*/  LEA.HI.X.SX32 R76, R55, R5.reuse, 0x1, P5 ;  /* 0x00000005374c7211 */ /* 0x080fe400028f0eff */
[----:B------:R-:W-:Y:S02]  /*6180*/  IADD3 R145, P5, PT, R70, R58, RZ ;  /* 0x0000003a46917210 */ /* 0x000fe40007fbe0ff */
[-C--:B------:R-:W-:Y:S02]  /*6190*/  LEA.HI.X.SX32 R56, R56, R5.reuse, 0x1, P6 ;  /* 0x0000000538387211 */ /* 0x080fe400030f0eff */
[----:B------:R-:W-:Y:S01]  /*61a0*/  LEA.HI.X.SX32 R54, R57, R5, 0x1, P4 ;  /* 0x0000000539367211 */ /* 0x000fe200020f0eff */
[----:B------:R-:W-:Y:S01]  /*61b0*/  IMAD.SHL.U32 R57, R91, 0x4, RZ ;  /* 0x000000045b397824 */ /* 0x000fe200078e00ff */
        /* <DEDUP_REMOVED lines=8> */
[-C--:B------:R-:W-:Y:S01]  /*6240*/  LEA.HI.X.SX32 R50, R61, R5.reuse, 0x1, P5 ;  /* 0x000000053d327211 */ /* 0x080fe200028f0eff */
[----:B------:R-:W-:Y:S01]  /*6250*/  IMAD.SHL.U32 R61, R87, 0x4, RZ ;  /* 0x00000004573d7824 */ /* 0x000fe200078e00ff */
[----:B------:R-:W-:Y:S02]  /*6260*/  IADD3 R169, P5, PT, R70, R64, RZ ;  /* 0x0000004046a97210 */ /* 0x000fe40007fbe0ff */
[-C--:B------:R-:W-:Y:S02]  /*6270*/  LEA.HI.X.SX32 R62, R62, R5.reuse, 0x1, P6 ;  /* 0x000000053e3e7211 */ /* 0x080fe400030f0eff */
[----:B------:R-:W-:Y:S02]  /*6280*/  LEA.HI.X.SX32 R48, R63, R5, 0x1, P4 ;  /* 0x000000053f307211 */ /* 0x000fe400020f0eff */
[----:B------:R-:W-:-:S02]  /*6290*/  IADD3 R173, P6, PT, R70, R65, RZ ;  /* 0x0000004146ad7210 */ /* 0x000fc40007fde0ff */
[----:B------:R-:W-:Y:S02]  /*62a0*/  IADD3 R177, P4, PT, R70, R66, RZ ;  /* 0x0000004246b17210 */ /* 0x000fe40007f9e0ff */
[----:B------:R-:W-:Y:S02]  /*62b0*/  LEA.HI.X.SX32 R64, R64, R5, 0x1, P5 ;  /* 0x0000000540407211 */ /* 0x000fe400028f0eff */
[----:B------:R-:W-:Y:S01]  /*62c0*/  LEA R4, P3, R131, UR18, 0x4 ;  /* 0x0000001283047c11 */ /* 0x000fe2000f8620ff */
[----:B------:R-:W-:Y:S01]  /*62d0*/  UMOV UR18, 0x1 ;  /* 0x0000000100127882 */ /* 0x000fe20000000000 */
[----:B------:R-:W-:Y:S02]  /*62e0*/  IADD3 R70, P5, PT, R70, R67, RZ ;  /* 0x0000004346467210 */ /* 0x000fe40007fbe0ff */
[-C--:B------:R-:W-:Y:S01]  /*62f0*/  LEA.HI.X.SX32 R46, R65, R5.reuse, 0x1, P6 ;  /* 0x00000005412e7211 */ /* 0x080fe200030f0eff */
[----:B------:R-:W-:Y:S01]  /*6300*/  IMAD.SHL.U32 R65, R83, 0x4, RZ ;  /* 0x0000000453417824 */ /* 0x000fe200078e00ff */
[-C--:B------:R-:W-:Y:S01]  /*6310*/  LEA.HI.X.SX32 R66, R66, R5.reuse, 0x1, P4 ;  /* 0x0000000542427211 */ /* 0x080fe200020f0eff */
[----:B------:R-:W-:Y:S01]  /*6320*/  IMAD.SHL.U32 R181, R70, 0x4, RZ ;  /* 0x0000000446b57824 */ /* 0x000fe200078e00ff */
[----:B------:R-:W-:-:S02]  /*6330*/  LEA.HI.X.SX32 R179, R67, R5, 0x1, P5 ;  /* 0x0000000543b37211 */ /* 0x000fc400028f0eff */
[----:B------:R-:W-:Y:S01]  /*6340*/  LEA.HI.X R200, R131, UR19, R200, 0x4, P3 ;  /* 0x0000001383c87c11 */ /* 0x000fe200098f24c8 */
[----:B------:R-:W-:Y:S01]  /*6350*/  UMOV UR19, 0x3 ;  /* 0x0000000300137882 */ /* 0x000fe20000000000 */
[----:B------:R-:W-:Y:S02]  /*6360*/  SHF.R.S32.HI R5, RZ, 0x1f, R71 ;  /* 0x0000001fff057819 */ /* 0x000fe40000011447 */
[C---:B------:R-:W-:Y:S02]  /*6370*/  IADD3 R40, P3, PT, R71.reuse, R73, RZ ;  /* 0x0000004947287210 */ /* 0x040fe40007f7e0ff */
[----:B------:R-:W-:Y:S02]  /*6380*/  IADD3 R37, P4, PT, R71, R184, RZ ;  /* 0x000000b847257210 */ /* 0x000fe40007f9e0ff */
[----:B------:R-:W-:Y:S02]  /*6390*/  LEA.HI.X.SX32 R183, R73, R5, 0x1, P3 ;  /* 0x0000000549b77211 */ /* 0x000fe400018f0eff */
[----:B------:R-:W-:-:S02]  /*63a0*/  IADD3 R209, P5, PT, R71, R186, RZ ;  /* 0x000000ba47d17210 */ /* 0x000fc40007fbe0ff */
[C---:B------:R-:W-:Y:S02]  /*63b0*/  IADD3 R213, P3, PT, R71.reuse, R188, RZ ;  /* 0x000000bc47d57210 */ /* 0x040fe40007f7e0ff */
[-C--:B------:R-:W-:Y:S02]  /*63c0*/  LEA.HI.X.SX32 R184, R184, R5.reuse, 0x1, P4 ;  /* 0x00000005b8b87211 */ /* 0x080fe400020f0eff */
[----:B------:R-:W-:Y:S02]  /*63d0*/  LEA.HI.X.SX32 R186, R186, R5, 0x1, P5 ;  /* 0x00000005baba7211 */ /* 0x000fe400028f0eff */
[C---:B------:R-:W-:Y:S02]  /*63e0*/  IADD3 R217, P4, PT, R71.reuse, R189, RZ ;  /* 0x000000bd47d97210 */ /* 0x040fe40007f9e0ff */
[----:B------:R-:W-:Y:S02]  /*63f0*/  IADD3 R221, P5, PT, R71, R191, RZ ;  /* 0x000000bf47dd7210 */ /* 0x000fe40007fbe0ff */
[----:B------:R-:W-:-:S02]  /*6400*/  LEA.HI.X.SX32 R188, R188, R5, 0x1, P3 ;  /* 0x00000005bcbc7211 */ /* 0x000fc400018f0eff */
[----:B------:R-:W-:Y:S02]  /*6410*/  IADD3 R225, P3, PT, R71, R192, RZ ;  /* 0x000000c047e17210 */ /* 0x000fe40007f7e0ff */
[-C--:B------:R-:W-:Y:S01]  /*6420*/  LEA.HI.X.SX32 R38, R189, R5.reuse, 0x1, P4 ;  /* 0x00000005bd267211 */ /* 0x080fe200020f0eff */
[----:B------:R-:W-:Y:S01]  /*6430*/  IMAD.SHL.U32 R189, R40, 0x4, RZ ;  /* 0x0000000428bd7824 */ /* 0x000fe200078e00ff */
[----:B------:R-:W-:Y:S02]  /*6440*/  LEA.HI.X.SX32 R36, R191, R5, 0x1, P5 ;  /* 0x00000005bf247211 */ /* 0x000fe400028f0eff */
[C---:B------:R-:W-:Y:S02]  /*6450*/  IADD3 R229, P4, PT, R71.reuse, R193, RZ ;  /* 0x000000c147e57210 */ /* 0x040fe40007f9e0ff */
[----:B------:R-:W-:Y:S02]  /*6460*/  IADD3 R233, P5, PT, R71, R194, RZ ;  /* 0x000000c247e97210 */ /* 0x000fe40007fbe0ff */
[----:B------:R-:W-:-:S02]  /*6470*/  LEA.HI.X.SX32 R192, R192, R5, 0x1, P3 ;  /* 0x00000005c0c07211 */ /* 0x000fc400018f0eff */
[----:B------:R-:W-:Y:S02]  /*6480*/  IADD3 R237, P3, PT, R71, R196, RZ ;  /* 0x000000c447ed7210 */ /* 0x000fe40007f7e0ff */
[----:B------:R-:W-:Y:S02]  /*6490*/  SHF.R.S32.HI R10, RZ, 0x1f, R195 ;  /* 0x0000001fff0a7819 */ /* 0x000fe400000114c3 */
[-C--:B------:R-:W-:Y:S02]  /*64a0*/  LEA.HI.X.SX32 R28, R193, R5.reuse, 0x1, P4 ;  /* 0x00000005c11c7211 */ /* 0x080fe400020f0eff */
[----:B------:R-:W-:Y:S02]  /*64b0*/  LEA.HI.X.SX32 R194, R194, R5, 0x1, P5 ;  /* 0x00000005c2c27211 */ /* 0x000fe400028f0eff */
[----:B------:R-:W-:Y:S02]  /*64c0*/  IADD3 R241, P4, PT, R71, R197, RZ ;  /* 0x000000c547f17210 */ /* 0x000fe40007f9e0ff */
[----:B------:R-:W-:-:S02]  /*64d0*/  LEA.HI.X.SX32 R196, R196, R5, 0x1, P3 ;  /* 0x00000005c4c47211 */ /* 0x000fc400018f0eff */
[C---:B------:R-:W-:Y:S02]  /*64e0*/  IADD3 R42, P5, PT, R71.reuse, R18, RZ ;  /* 0x00000012472a7210 */ /* 0x040fe40007fbe0ff */
[----:B------:R-:W-:Y:S02]  /*64f0*/  LEA R8, P6, R6, UR16, 0x4 ;  /* 0x0000001006087c11 */ /* 0x000fe4000f8c20ff */
[----:B------:R-:W-:Y:S02]  /*6500*/  IADD3 R245, P3, PT, R71, R12, RZ ;  /* 0x0000000c47f57210 */ /* 0x000fe40007f7e0ff */
[----:B------:R-:W-:Y:S02]  /*6510*/  LEA.HI R10, R10, R195, RZ, 0x5 ;  /* 0x000000c30a0a7211 */ /* 0x000fe400078f28ff */
[-C--:B------:R-:W-:Y:S01]  /*6520*/  LEA.HI.X.SX32 R24, R197, R5.reuse, 0x1, P4 ;  /* 0x00000005c5187211 */ /* 0x080fe200020f0eff */
[----:B------:R-:W-:Y:S01]  /*6530*/  IMAD.SHL.U32 R197, R37, 0x4, RZ ;  /* 0x0000000425c57824 */ /* 0x000fe200078e00ff */
[----:B------:R-:W-:-:S02]  /*6540*/  LEA.HI.X.SX32 R251, R18, R5, 0x1, P5 ;  /* 0x0000000512fb7211 */ /* 0x000fc400028f0eff */
[----:B------:R-:W-:Y:S02]  /*6550*/  LEA.HI.X R6, R6, UR17, R199, 0x4, P6 ;  /* 0x0000001106067c11 */ /* 0x000fe4000b0f24c7 */
[C---:B------:R-:W-:Y:S02]  /*6560*/  IADD3 R249, P4, PT, R71.reuse, R14, RZ ;  /* 0x0000000e47f97210 */ /* 0x040fe40007f9e0ff */
[-C--:B------:R-:W-:Y:S02]  /*6570*/  LEA.HI.X.SX32 R44, R12, R5.reuse, 0x1, P3 ;  /* 0x000000050c2c7211 */ /* 0x080fe400018f0eff */
[----:B------:R-:W-:Y:S01]  /*6580*/  SHF.R.S32.HI R18, RZ, 0x5, R10 ;  /* 0x00000005ff127819 */ /* 0x000fe2000001140a */
[----:B------:R-:W-:Y:S01]  /*6590*/  IMAD.SHL.U32 R10, R42, 0x4, RZ ;  /* 0x000000042a0a7824 */ /* 0x000fe200078e00ff */
[C---:B------:R-:W-:Y:S02]  /*65a0*/  IADD3 R39, P6, PT, R71.reuse, R74, RZ ;  /* 0x0000004a47277210 */ /* 0x040fe40007fde0ff */
[----:B------:R-:W-:Y:S01]  /*65b0*/  IADD3 R41, P3, PT, R71, R130, RZ ;  /* 0x0000008247297210 */ /* 0x000fe20007f7e0ff */
[----:B------:R-:W-:Y:S01]  /*65c0*/  IMAD.SHL.U32 R71, R79, 0x4, RZ ;  /* 0x000000044f477824 */ /* 0x000fe200078e00ff */
[----:B------:R-:W-:Y:S01]  /*65d0*/  SHF.L.U64.HI R239, R241, 0x2, R24 ;  /* 0x00000002f1ef7819 */ /* 0x000fe20000010218 */
[----:B------:R-:W-:Y:S01]  /*65e0*/  IMAD.SHL.U32 R193, R39, 0x4, RZ ;  /* 0x0000000427c17824 */ /* 0x000fe200078e00ff */
[-C--:B------:R-:W-:Y:S01]  /*65f0*/  LEA.HI.X.SX32 R14, R14, R5.reuse, 0x1, P4 ;  /* 0x000000050e0e7211 */ /* 0x080fe200020f0eff */
[----:B------:R-:W-:Y:S01]  /*6600*/  IMAD.SHL.U32 R241, R241, 0x4, RZ ;  /* 0x00000004f1f17824 */ /* 0x000fe200078e00ff */
[C---:B------:R-:W-:Y:S01]  /*6610*/  VIMNMX R24, PT, PT, R18.reuse, 0x2, !PT ;  /* 0x0000000212187848 */ /* 0x040fe20007fe0100 */
[----:B------:R-:W-:Y:S01]  /*6620*/  VIADD R18, R18, 0xfffffffc ;  /* 0xfffffffc12127836 */ /* 0x000fe20000000000 */
[----:B------:R-:W-:-:S02]  /*6630*/  LEA.HI.X.SX32 R74, R74, R5, 0x1, P6 ;  /* 0x000000054a4a7211 */ /* 0x000fc400030f0eff */
[----:B------:R-:W-:Y:S01]  /*6640*/  LEA.HI.X.SX32 R12, R130, R5, 0x1, P3 ;  /* 0x00000005820c7211 */ /* 0x000fe200018f0eff */
[----:B------:R-:W-:Y:S01]  /*6650*/  VIADD R24, R24, 0xffffffff ;  /* 0xffffffff18187836 */ /* 0x000fe20000000000 */
[----:B------:R-:W-:Y:S02]  /*6660*/  SHF.L.U64.HI R5, R95, 0x2, R114 ;  /* 0x000000025f057819 */ /* 0x000fe40000010272 */
[----:B------:R-:W-:Y:S02]  /*6670*/  SHF.L.U64.HI R55, R91, 0x2, R112 ;  /* 0x000000025b377819 */ /* 0x000fe40000010270 */
[----:B------:R-:W-:Y:S02]  /*6680*/  SHF.L.U64.HI R59, R87, 0x2, R110 ;  /* 0x00000002573b7819 */ /* 0x000fe4000001026e */
[----:B------:R-:W-:Y:S02]  /*6690*/  SHF.L.U64.HI R63, R83, 0x2, R108 ;  /* 0x00000002533f7819 */ /* 0x000fe4000001026c */
[----:B------:R-:W-:-:S02]  /*66a0*/  SHF.L.U64.HI R67, R79, 0x2, R106 ;  /* 0x000000024f437819 */ /* 0x000fc4000001026a */
[C---:B------:R-:W-:Y:S01]  /*66b0*/  SHF.L.U64.HI R73, R77.reuse, 0x2, R104 ;  /* 0x000000024d497819 */ /* 0x040fe20000010268 */
[----:B------:R-:W-:Y:S01]  /*66c0*/  IMAD.SHL.U32 R77, R77, 0x4, RZ ;  /* 0x000000044d4d7824 */ /* 0x000fe200078e00ff */
        /* <DEDUP_REMOVED lines=70> */
[----:B------:R-:W-:Y:S01]  /*6b30*/  SHF.L.U64.HI R179, R70, 0x2, R179 ;  /* 0x0000000246b37819 */ /* 0x000fe200000102b3 */
[----:B------:R-:W-:Y:S01]  /*6b40*/  IMAD.SHL.U32 R14, R41, 0x4, RZ ;  /* 0x00000004290e7824 */ /* 0x000fe200078e00ff */
[----:B------:R-:W-:-:S02]  /*6b50*/  SHF.L.U64.HI R183, R40, 0x2, R183 ;  /* 0x0000000228b77819 */ /* 0x000fc400000102b7 */
[----:B------:R-:W-:Y:S02]  /*6b60*/  SHF.L.U64.HI R191, R39, 0x2, R74 ;  /* 0x0000000227bf7819 */ /* 0x000fe4000001024a */
[----:B------:R-:W-:Y:S02]  /*6b70*/  SHF.L.U64.HI R195, R37, 0x2, R184 ;  /* 0x0000000225c37819 */ /* 0x000fe400000102b8 */
[----:B------:R-:W-:Y:S02]  /*6b80*/  SHF.L.U64.HI R251, R42, 0x2, R251 ;  /* 0x000000022afb7819 */ /* 0x000fe400000102fb */
[----:B------:R-:W-:-:S07]  /*6b90*/  SHF.L.U64.HI R12, R41, 0x2, R12 ;  /* 0x00000002290c7819 */ /* 0x000fce000001020c */
.L_x_10:
[----:B------:R-:W-:Y:S01]  /*6ba0*/  UIADD3 UR5, UPT, UPT, UR5, 0x1, URZ ;  /* 0x0000000105057890 */ /* 0x000fe2000fffe0ff */
[----:B------:R-:W-:-:S04]  /*6bb0*/  DEPBAR.LE SB0, 0x4 ;  /* 0x000081000000791a */ /* 0x000fc80000000000 */
[----:B------:R-:W-:Y:S01]  /*6bc0*/  ULEA UR12, UR18, UR10, 0x3 ;  /* 0x0000000a120c7291 */ /* 0x000fe2000f8e18ff */
[----:B------:R-:W-:Y:S01]  /*6bd0*/  IMAD.U32 R26, R26, -0x80000000, RZ ;  /* 0x800000001a1a7824 */ /* 0x000fe200078e00ff */
[----:B------:R-:W-:Y:S02]  /*6be0*/  UISETP.GT.AND UP1, UPT, UR5, 0x3, UPT ;  /* 0x000000030500788c */ /* 0x000fe4000bf24270 */
[----:B------:R-:W-:Y:S02]  /*6bf0*/  UIADD3 UR12, UPT, UPT, UR12, 0x18000, URZ ;  /* 0x000180000c0c7890 */ /* 0x000fe4000fffe0ff */
[----:B------:R-:W-:Y:S01]  /*6c00*/  USEL UR5, UR5, URZ, !UP1 ;  /* 0x000000ff05057287 */ /* 0x000fe2000c800000 */
[----:B------:R-:W-:Y:S06]  /*6c10*/  BAR.SYNC.DEFER_BLOCKING 0x0 ;  /* 0x0000000000007b1d */ /* 0x000fec0000010000 */
[----:B------:R-:W-:Y:S05]  /*6c20*/  @P1 BRA `(.L_x_8) ;  /* 0x0000000000a01947 */ /* 0x000fea0003800000 */
[----:B------:R-:W-:Y:S02]  /*6c30*/  ULEA UR8, UR5, UR10, 0xd ;  /* 0x0000000a05087291 */ /* 0x000fe4000f8e68ff */
[----:B------:R-:W-:Y:S02]  /*6c40*/  ULEA UR4, UR5, UR10, 0xe ;  /* 0x0000000a05047291 */ /* 0x000fe4000f8e70ff */
[----:B------:R-:W-:Y:S02]  /*6c50*/  UIADD3 UR8, UPT, UPT, UR8, 0x10000, URZ ;  /* 0x0001000008087890 */ /* 0x000fe4000fffe0ff */
[----:B------:R-:W-:Y:S02]  /*6c60*/  USHF.R.U32.HI UR4, URZ, 0x4, UR4 ;  /* 0x00000004ff047899 */ /* 0x000fe40008011604 */
[----:B------:R-:W-:Y:S02]  /*6c70*/  USHF.R.U32.HI UR8, URZ, 0x4, UR8 ;  /* 0x00000004ff087899 */ /* 0x000fe40008011608 */
[----:B------:R-:W-:-:S02]  /*6c80*/  USGXT.U32 UR16, UR4, 0xe ;  /* 0x0000000e0410789a */ /* 0x000fc40008000000 */
[----:B------:R-:W-:Y:S02]  /*6c90*/  USGXT.U32 UR14, UR8, 0xe ;  /* 0x0000000e080e789a */ /* 0x000fe40008000000 */
[----:B------:R-:W-:Y:S01]  /*6ca0*/  UIADD3 UR26, UP2, UPT, UR16, 0x2, URZ ;  /* 0x00000002101a7890 */ /* 0x000fe2000ff5e0ff */
[----:B------:R-:W-:Y:S01]  /*6cb0*/  UMOV UR8, URZ ;  /* 0x000000ff00087c82 */ /* 0x000fe20008000000 */
[----:B------:R-:W-:Y:S01]  /*6cc0*/  UIADD3 UR24, UP1, UPT, UR14, 0x2, URZ ;  /* 0x000000020e187890 */ /* 0x000fe2000ff3e0ff */
[----:B------:R-:W-:Y:S01]  /*6cd0*/  UMOV UR4, URZ ;  /* 0x000000ff00047c82 */ /* 0x000fe20008000000 */
[----:B------:R-:W-:Y:S02]  /*6ce0*/  UIADD3.X UR27, UPT, UPT, UR8, 0x40004040, URZ, UP2, !UPT ;  /* 0x40004040081b7890 */ /* 0x000fe400097fe4ff */
[----:B------:R-:W-:Y:S01]  /*6cf0*/  UIADD3 UR28, UP3, UPT, UR26, 0x2, URZ ;  /* 0x000000021a1c7890 */ /* 0x000fe2000ff7e0ff */
[----:B------:R-:W-:Y:S01]  /*6d00*/  UMOV UR8, UR12 ;  /* 0x0000000c00087c82 */ /* 0x000fe20008000000 */
[----:B------:R-:W-:Y:S01]  /*6d10*/  UMOV UR9, URZ ;  /* 0x000000ff00097c82 */ /* 0x000fe20008000000 */
[----:B------:R-:W-:-:S02]  /*6d20*/  UIADD3.X UR25, UPT, UPT, UR4, 0x40004040, URZ, UP1, !UPT ;  /* 0x4000404004197890 */ /* 0x000fc40008ffe4ff */
[----:B------:R-:W-:Y:S01]  /*6d30*/  UIADD3.X UR29, UPT, UPT, UR27, URZ, URZ, UP3, !UPT ;  /* 0x000000ff1b1d7290 */ /* 0x000fe20009ffe4ff */
[----:B------:R-:W-:Y:S01]  /*6d40*/  UMOV UR4, UR8 ;  /* 0x0000000800047c82 */ /* 0x000fe20008000000 */
[----:B------:R-:W-:Y:S02]  /*6d50*/  UIADD3 UR8, UP1, UPT, UR24, 0x2, URZ ;  /* 0x0000000218087890 */ /* 0x000fe4000ff3e0ff */
[----:B------:R-:W-:Y:S02]  /*6d60*/  UIADD3 UR32, UP2, UPT, UR26, 0x4, URZ ;  /* 0x000000041a207890 */ /* 0x000fe4000ff5e0ff */
[----:B------:R-:W-:Y:S02]  /*6d70*/  UIADD3 UR30, UP3, UPT, UR24, 0x4, URZ ;  /* 0x00000004181e7890 */ /* 0x000fe4000ff7e0ff */
[----:B------:R-:W-:Y:S02]  /*6d80*/  UIADD3.X UR9, UPT, UPT, UR25, URZ, URZ, UP1, !UPT ;  /* 0x000000ff19097290 */ /* 0x000fe40008ffe4ff */
[----:B------:R-:W-:-:S02]  /*6d90*/  UIADD3.X UR33, UPT, UPT, UR27, URZ, URZ, UP2, !UPT ;  /* 0x000000ff1b217290 */ /* 0x000fc400097fe4ff */
[----:B------:R-:W-:Y:S01]  /*6da0*/  UIADD3.X UR31, UPT, UPT, UR25, URZ, URZ, UP3, !UPT ;  /* 0x000000ff191f7290 */ /* 0x000fe20009ffe4ff */
[----:B------:R-:W-:Y:S01]  /*6db0*/  UMOV UR34, 0x0 ;  /* 0x0000000000227882 */ /* 0x000fe20000000000 */
[----:B------:R-:W-:Y:S01]  /*6dc0*/  UMOV UR35, 0x4200910 ;  /* 0x0420091000237882 */ /* 0x000fe20000000000 */
[----:B------:R-:W-:Y:S01]  /*6dd0*/  UMOV UR17, 0x40004040 ;  /* 0x4000404000117882 */ /* 0x000fe20000000000 */
[----:B------:R-:W-:Y:S01]  /*6de0*/  UMOV UR15, 0x40004040 ;  /* 0x40004040000f7882 */ /* 0x000fe20000000000 */
[----:B------:R-:W-:Y:S01]  /*6df0*/  UMOV UR36, 0x0 ;  /* 0x0000000000247882 */ /* 0x000fe20000000000 */
[----:B------:R-:W-:Y:S01]  /*6e00*/  UMOV UR37, 0x4200910 ;  /* 0x0420091000257882 */ /* 0x000fe20000000000 */
[----:B------:R-:W-:Y:S01]  /*6e10*/  UMOV UR38, 0x0 ;  /* 0x0000000000267882 */ /* 0x000fe20000000000 */
[----:B------:R-:W-:Y:S01]  /*6e20*/  UMOV UR39, 0x4200910 ;  /* 0x0420091000277882 */ /* 0x000fe20000000000 */
[----:B------:R1:W-:Y:S01]  /*6e30*/  UTCHMMA gdesc[UR14], gdesc[UR16], tmem[UR22], tmem[UR34], idesc[UR35], UPT ;  /* 0x00ff22100e0075ea */ /* 0x0003e2000b800016 */
[----:B------:R-:W-:Y:S01]  /*6e40*/  UMOV UR40, 0x0 ;  /* 0x0000000000287882 */ /* 0x000fe20000000000 */
[----:B------:R-:W-:Y:S01]  /*6e50*/  UMOV UR41, 0x4200910 ;  /* 0x0420091000297882 */ /* 0x000fe20000000000 */
[----:B------:R1:W-:Y:S01]  /*6e60*/  UTCHMMA gdesc[UR24], gdesc[UR26], tmem[UR22], tmem[UR36], idesc[UR37], UPT ;  /* 0x00ff241a180075ea */ /* 0x0003e2000b800016 */
[----:B------:R1:W-:Y:S01]  /*6e70*/  UTCHMMA gdesc[UR8], gdesc[UR28], tmem[UR22], tmem[UR38], idesc[UR39], UPT ;  /* 0x00ff261c080075ea */ /* 0x0003e2000b800016 */
[----:B------:R1:W-:Y:S01]  /*6e80*/  UTCHMMA gdesc[UR30], gdesc[UR32], tmem[UR22], tmem[UR40], idesc[UR41], UPT ;  /* 0x00ff28201e0075ea */ /* 0x0003e2000b800016 */
[----:B------:R1:W-:Y:S01]  /*6e90*/  UTCBAR [UR4], URZ ;  /* 0x000000ff040073e9 */ /* 0x0003e200080000ff */
[----:B------:R-:W-:Y:S01]  /*6ea0*/  NOP ;  /* 0x0000000000007918 */ /* 0x000fe20000000000 */
.L_x_8:
[----:B------:R-:W2:Y:S01]  /*6eb0*/  SYNCS.PHASECHK.TRANS64.TRYWAIT P4, [UR13], R26 ;  /* 0x0000001aff0075a7 */ /* 0x000ea2000808110d */
[----:B------:R-:W-:Y:S01]  /*6ec0*/  ISETP.LE.AND P3, PT, R18, UR7, PT ;  /* 0x0000000712007c0c */ /* 0x000fe2000bf63270 */
[----:B-1----:R-:W-:Y:S01]  /*6ed0*/  UMOV UR4, UR6 ;  /* 0x0000000600047c82 */ /* 0x002fe20008000000 */
[----:B--2---:R-:W-:Y:S11]  /*6ee0*/  @!P4 BRA `(.L_x_9) ;  /* 0x0000003000bcc947 */ /* 0x004ff60003800000 */
.L_x_16:
[----:B------:R-:W-:Y:S01]  /*6ef0*/  BAR.SYNC.DEFER_BLOCKING 0x0 ;  /* 0x0000000000007b1d */ /* 0x000fe20000010000 */
[-C--:B------:R-:W-:Y:S01]  /*6f00*/  ISETP.GE.AND P4, PT, R3, R198.reuse, PT ;  /* 0x000000c60300720c */ /* 0x080fe20003f86270 */
[----:B------:R-:W-:Y:S01]  /*6f10*/  UIADD3 UR19, UPT, UPT, UR19, 0x1, URZ ;  /* 0x0000000113137890 */ /* 0x000fe2000fffe0ff */
[-C--:B------:R-:W-:Y:S01]  /*6f20*/  ISETP.GE.AND P6, PT, R187, R198.reuse, PT ;  /* 0x000000c6bb00720c */ /* 0x080fe20003fc6270 */
[----:B------:R-:W-:Y:S01]  /*6f30*/  UIADD3 UR7, UPT, UPT, UR7, 0x1, URZ ;  /* 0x0000000107077890 */ /* 0x000fe2000fffe0ff */
[----:B------:R-:W-:Y:S01]  /*6f40*/  SEL R26, RZ, 0x4, P4 ;  /* 0x00000004ff1a7807 */ /* 0x000fe20002000000 */
[----:B------:R-:W-:Y:S01]  /*6f50*/  UISETP.GT.AND UP1, UPT, UR19, 0x3, UPT ;  /* 0x000000031300788c */ /* 0x000fe2000bf24270 */
[----:B------:R-:W-:Y:S01]  /*6f60*/  ISETP.GE.AND P4, PT, R190, R198, PT ;  /* 0x000000c6be00720c */ /* 0x000fe20003f86270 */
[----:B------:R-:W-:Y:S01]  /*6f70*/  UIADD3 UR18, UPT, UPT, UR18, 0x1, URZ ;  /* 0x0000000112127890 */ /* 0x000fe2000fffe0ff */
[----:B------:R-:W-:Y:S01]  /*6f80*/  SEL R26, R26, RZ, !P3 ;  /* 0x000000ff1a1a7207 */ /* 0x000fe20005800000 */
[----:B------:R-:W-:-:S02]  /*6f90*/  USEL UR19, UR19, URZ, !UP1 ;  /* 0x000000ff13137287 */ /* 0x000fc4000c800000 */
[----:B------:R-:W-:Y:S01]  /*6fa0*/  UISETP.GT.AND UP1, UPT, UR18, 0x1, UPT ;  /* 0x000000011200788c */ /* 0x000fe2000bf24270 */
[----:B------:R-:W-:Y:S01]  /*6fb0*/  ISETP.NE.U32.AND P5, PT, R26, RZ, PT ;  /* 0x000000ff1a00720c */ /* 0x000fe20003fa5070 */
[----:B------:R-:W-:Y:S01]  /*6fc0*/  ULEA UR6, UR19, UR10, 0xd ;  /* 0x0000000a13067291 */ /* 0x000fe2000f8e68ff */
[----:B------:R-:W-:Y:S01]  /*6fd0*/  SEL R26, RZ, 0x4, P4 ;  /* 0x00000004ff1a7807 */ /* 0x000fe20002000000 */
[----:B------:R-:W-:Y:S01]  /*6fe0*/  USEL UR18, UR18, URZ, !UP1 ;  /* 0x000000ff12127287 */ /* 0x000fe2000c800000 */
[----:B------:R-:W-:Y:S01]  /*6ff0*/  IADD3 R36, P4, PT, R8, R241, RZ ;  /* 0x000000f108247210 */ /* 0x000fe20007f9e0ff */
[----:B------:R-:W-:Y:S01]  /*7000*/  UMOV UR13, UR12 ;  /* 0x0000000c000d7c82 */ /* 0x000fe20008000000 */
[----:B------:R-:W-:Y:S01]  /*7010*/  SEL R26, R26, RZ, !P3 ;  /* 0x000000ff1a1a7207 */ /* 0x000fe20005800000 */
[----:B------:R-:W-:Y:S02]  /*7020*/  VIADD R43, R33, UR6 ;  /* 0x00000006212b7c36 */ /* 0x000fe40008000000 */
[----:B------:R-:W-:Y:S01]  /*7030*/  IMAD.X R37, R6, 0x1, R239, P4 ;  /* 0x0000000106257824 */ /* 0x000fe200020e06ef */
[----:B------:R-:W-:Y:S01]  /*7040*/  ISETP.NE.U32.AND P4, PT, R26, RZ, PT ;  /* 0x000000ff1a00720c */ /* 0x000fe20003f85070 */
[----:B------:R-:W-:Y:S01]  /*7050*/  VIADD R45, R27, UR6 ;  /* 0x000000061b2d7c36 */ /* 0x000fe20008000000 */
[----:B------:R-:W-:Y:S01]  /*7060*/  SEL R26, RZ, 0x4, P6 ;  /* 0x00000004ff1a7807 */ /* 0x000fe20003000000 */
[----:B------:R-:W-:Y:S01]  /*7070*/  VIADD R47, R20, UR6 ;  /* 0x00000006142f7c36 */ /* 0x000fe20008000000 */
[----:B------:R-:W-:Y:S01]  /*7080*/  @!PT LDS RZ, [RZ] ;  /* 0x00000000fffff984 */ /* 0x000fe20000000800 */
[----:B------:R-:W-:Y:S01]  /*7090*/  @!PT LDS RZ, [RZ] ;  /* 0x00000000fffff984 */ /* 0x000fe20000000800 */
[----:B------:R-:W-:Y:S01]  /*70a0*/  @!PT LDS RZ, [RZ] ;  /* 0x00000000fffff984 */ /* 0x000fe20000000800 */
[----:B------:R1:W-:Y:S01]  /*70b0*/  LDGSTS.E [R43+0x10000], desc[UR20][R36.64], P5 ;  /* 0x10000000242b7fae */ /* 0x0003e2000a9a1014 */
[----:B------:R-:W-:Y:S01]  /*70c0*/  IADD3 R38, P5, PT, R8, R237, RZ ;  /* 0x000000ed08267210 */ /* 0x000fe20007fbe0ff */
[----:B------:R-:W-:Y:S01]  /*70d0*/  VIADD R49, R16, UR6 ;  /* 0x0000000610317c36 */ /* 0x000fe20008000000 */
[----:B------:R-:W-:Y:S01]  /*70e0*/  SEL R26, R26, RZ, !P3 ;  /* 0x000000ff1a1a7207 */ /* 0x000fe20005800000 */
[----:B------:R-:W-:Y:S01]  /*70f0*/  VIADD R51, R11, UR6 ;  /* 0x000000060b337c36 */ /* 0x000fe20008000000 */
[----:B------:R-:W-:Y:S01]  /*7100*/  ISETP.GE.AND P6, PT, R185, R198, PT ;  /* 0x000000c6b900720c */ /* 0x000fe20003fc6270 */
[----:B------:R-:W-:Y:S01]  /*7110*/  IMAD.X R39, R6, 0x1, R235, P5 ;  /* 0x0000000106277824 */ /* 0x000fe200028e06eb */
[----:B------:R-:W-:-:S02]  /*7120*/  ISETP.NE.U32.AND P5, PT, R26, RZ, PT ;  /* 0x000000ff1a00720c */ /* 0x000fc40003fa5070 */
[----:B------:R-:W-:Y:S02]  /*7130*/  SEL R26, RZ, 0x4, P6 ;  /* 0x00000004ff1a7807 */ /* 0x000fe40003000000 */
[----:B------:R2:W-:Y:S01]  /*7140*/  LDGSTS.E [R43+0x10008], desc[UR20][R38.64], P4 ;  /* 0x10008000262b7fae */ /* 0x0005e2000a1a1014 */
[----:B------:R-:W-:Y:S02]  /*7150*/  IADD3 R40, P4, PT, R8, R233, RZ ;  /* 0x000000e908287210 */ /* 0x000fe40007f9e0ff */
[----:B------:R-:W-:Y:S02]  /*7160*/  SEL R26, R26, RZ, !P3 ;  /* 0x000000ff1a1a7207 */ /* 0x000fe40005800000 */
[----:B------:R-:W-:Y:S01]  /*7170*/  ISETP.GE.AND P6, PT, R75, R198, PT ;  /* 0x000000c64b00720c */ /* 0x000fe20003fc6270 */
[----:B------:R-:W-:Y:S01]  /*7180*/  IMAD.X R41, R6, 0x1, R231, P4 ;  /* 0x0000000106297824 */ /* 0x000fe200020e06e7 */
[----:B------:R-:W-:Y:S02]  /*7190*/  ISETP.NE.U32.AND P4, PT, R26, RZ, PT ;  /* 0x000000ff1a00720c */ /* 0x000fe40003f85070 */
[----:B------:R-:W-:-:S02]  /*71a0*/  SEL R26, RZ, 0x4, P6 ;  /* 0x00000004ff1a7807 */ /* 0x000fc40003000000 */
[----:B------:R3:W-:Y:S01]  /*71b0*/  LDGSTS.E [R45+0x10000], desc[UR20][R40.64], P5 ;  /* 0x10000000282d7fae */ /* 0x0007e2000a9a1014 */
[----:B-1----:R-:W-:Y:S01]  /*71c0*/  IADD3 R36, P5, PT, R8, R229, RZ ;  /* 0x000000e508247210 */ /* 0x002fe20007fbe0ff */
[----:B--2---:R-:W-:Y:S01]  /*71d0*/  VIADD R43, R25, UR6 ;  /* 0x00000006192b7c36 */ /* 0x004fe20008000000 */
[----:B------:R-:W-:Y:S02]  /*71e0*/  SEL R26, R26, RZ, !P3 ;  /* 0x000000ff1a1a7207 */ /* 0x000fe40005800000 */
[----:B------:R-:W-:Y:S01]  /*71f0*/  ISETP.GE.AND P6, PT, R35, R198, PT ;  /* 0x000000c62300720c */ /* 0x000fe20003fc6270 */
[----:B------:R-:W-:Y:S01]  /*7200*/  IMAD.X R37, R6, 0x1, R227, P5 ;  /* 0x0000000106257824 */ /* 0x000fe200028e06e3 */
[----:B------:R-:W-:Y:S02]  /*7210*/  ISETP.NE.U32.AND P5, PT, R26, RZ, PT ;  /* 0x000000ff1a00720c */ /* 0x000fe40003fa5070 */
[----:B------:R-:W-:Y:S02]  /*7220*/  SEL R26, RZ, 0x4, P6 ;  /* 0x00000004ff1a7807 */ /* 0x000fe40003000000 */
[----:B------:R1:W-:Y:S01]  /*7230*/  LDGSTS.E [R45+0x10008], desc[UR20][R36.64], P4 ;  /* 0x10008000242d7fae */ /* 0x0003e2000a1a1014 */
[----:B------:R-:W-:-:S02]  /*7240*/  IADD3 R38, P4, PT, R8, R225, RZ ;  /* 0x000000e108267210 */ /* 0x000fc40007f9e0ff */
[----:B------:R-:W-:Y:S02]  /*7250*/  SEL R26, R26, RZ, !P3 ;  /* 0x000000ff1a1a7207 */ /* 0x000fe40005800000 */
[----:B------:R-:W-:Y:S01]  /*7260*/  ISETP.GE.AND P6, PT, R32, R198, PT ;  /* 0x000000c62000720c */ /* 0x000fe20003fc6270 */
[----:B------:R-:W-:Y:S01]  /*7270*/  IMAD.X R39, R6, 0x1, R223, P4 ;  /* 0x0000000106277824 */ /* 0x000fe200020e06df */
[----:B------:R-:W-:Y:S02]  /*7280*/  ISETP.NE.U32.AND P4, PT, R26, RZ, PT ;  /* 0x000000ff1a00720c */ /* 0x000fe40003f85070 */
[----:B------:R-:W-:Y:S02]  /*7290*/  SEL R26, RZ, 0x4, P6 ;  /* 0x00000004ff1a7807 */ /* 0x000fe40003000000 */
[----:B------:R2:W-:Y:S01]  /*72a0*/  LDGSTS.E [R43+0x10000], desc[UR20][R38.64], P5 ;  /* 0x10000000262b7fae */ /* 0x0005e2000a9a1014 */
[----:B---3--:R-:W-:Y:S02]  /*72b0*/  IADD3 R40, P5, PT, R8, R221, RZ ;  /* 0x000000dd08287210 */ /* 0x008fe40007fbe0ff */
[----:B------:R-:W-:-:S02]  /*72c0*/  SEL R26, R26, RZ, !P3 ;  /* 0x000000ff1a1a7207 */ /* 0x000fc40005800000 */
[-C--:B------:R-:W-:Y:S01]  /*72d0*/  ISETP.GE.AND P6, PT, R31, R198.reuse, PT ;  /* 0x000000c61f00720c */ /* 0x080fe20003fc6270 */
[----:B------:R-:W-:Y:S01]  /*72e0*/  IMAD.X R41, R6, 0x1, R219, P5 ;  /* 0x0000000106297824 */ /* 0x000fe200028e06db */
[----:B------:R-:W-:Y:S02]  /*72f0*/  ISETP.NE.U32.AND P5, PT, R26, RZ, PT ;  /* 0x000000ff1a00720c */ /* 0x000fe40003fa5070 */
[----:B------:R-:W-:Y:S02]  /*7300*/  SEL R26, RZ, 0x4, P6 ;  /* 0x00000004ff1a7807 */ /* 0x000fe40003000000 */
[----:B------:R3:W-:Y:S01]  /*7310*/  LDGSTS.E [R43+0x10008], desc[UR20][R40.64], P4 ;  /* 0x10008000282b7fae */ /* 0x0007e2000a1a1014 */
[----:B-1----:R-:W-:Y:S02]  /*7320*/  IADD3 R36, P4, PT, R8, R217, RZ ;  /* 0x000000d908247210 */ /* 0x002fe40007f9e0ff */
[----:B------:R-:W-:Y:S02]  /*7330*/  SEL R26, R26, RZ, !P3 ;  /* 0x000000ff1a1a7207 */ /* 0x000fe40005800000 */
[----:B------:R-:W-:Y:S01]  /*7340*/  ISETP.GE.AND P6, PT, R30, R198, PT ;  /* 0x000000c61e00720c */ /* 0x000fe20003fc6270 */
[----:B------:R-:W-:Y:S01]  /*7350*/  IMAD.X R37, R6, 0x1, R215, P4 ;  /* 0x0000000106257824 */ /* 0x000fe200020e06d7 */
[----:B------:R-:W-:-:S02]  /*7360*/  ISETP.NE.U32.AND P4, PT, R26, RZ, PT ;  /* 0x000000ff1a00720c */ /* 0x000fc40003f85070 */
[----:B------:R-:W-:Y:S02]  /*7370*/  SEL R26, RZ, 0x4, P6 ;  /* 0x00000004ff1a7807 */ /* 0x000fe40003000000 */
[----:B------:R-:W-:Y:S01]  /*7380*/  LDGSTS.E [R47+0x10000], desc[UR20][R36.64], P5 ;  /* 0x10000000242f7fae */ /* 0x000fe2000a9a1014 */
[----:B--2---:R-:W-:Y:S02]  /*7390*/  IADD3 R38, P5, PT, R8, R213, RZ ;  /* 0x000000d508267210 */ /* 0x004fe40007fbe0ff */
[----:B------:R-:W-:Y:S02]  /*73a0*/  SEL R26, R26, RZ, !P3 ;  /* 0x000000ff1a1a7207 */ /* 0x000fe40005800000 */
[----:B------:R-:W-:Y:S01]  /*73b0*/  ISETP.GE.AND P6, PT, R29, R198, PT ;  /* 0x000000c61d00720c */ /* 0x000fe20003fc6270 */
[----:B------:R-:W-:Y:S01]  /*73c0*/  IMAD.X R39, R6, 0x1, R211, P5 ;  /* 0x0000000106277824 */ /* 0x000fe200028e06d3 */
[----:B------:R-:W-:Y:S02]  /*73d0*/  ISETP.NE.U32.AND P5, PT, R26, RZ, PT ;  /* 0x000000ff1a00720c */ /* 0x000fe40003fa5070 */
[----:B------:R-:W-:-:S02]  /*73e0*/  SEL R26, RZ, 0x4, P6 ;  /* 0x00000004ff1a7807 */ /* 0x000fc40003000000 */
[----:B------:R1:W-:Y:S01]  /*73f0*/  LDGSTS.E [R47+0x10008], desc[UR20][R38.64], P4 ;  /* 0x10008000262f7fae */ /* 0x0003e2000a1a1014 */
[----:B---3--:R-:W-:Y:S02]  /*7400*/  IADD3 R40, P4, PT, R8, R209, RZ ;  /* 0x000000d108287210 */ /* 0x008fe40007f9e0ff */
[----:B------:R-:W-:Y:S02]  /*7410*/  SEL R26, R26, RZ, !P3 ;  /* 0x000000ff1a1a7207 */ /* 0x000fe40005800000 */
[----:B------:R-:W-:Y:S01]  /*7420*/  ISETP.GE.AND P6, PT, R23, R198, PT ;  /* 0x000000c61700720c */ /* 0x000fe20003fc6270 */
[----:B------:R-:W-:Y:S01]  /*7430*/  IMAD.X R41, R6, 0x1, R199, P4 ;  /* 0x0000000106297824 */ /* 0x000fe200020e06c7 */
[----:B------:R-:W-:Y:S02]  /*7440*/  ISETP.NE.U32.AND P4, PT, R26, RZ, PT ;  /* 0x000000ff1a00720c */ /* 0x000fe40003f85070 */
[----:B------:R-:W-:Y:S02]  /*7450*/  SEL R26, RZ, 0x4, P6 ;  /* 0x00000004ff1a7807 */ /* 0x000fe40003000000 */
[----:B------:R2:W-:Y:S01]  /*7460*/  LDGSTS.E [R49+0x10000], desc[UR20][R40.64], P5 ;  /* 0x1000000028317fae */ /* 0x0005e2000a9a1014 */
[----:B------:R-:W-:Y:S01]  /*7470*/  IADD3 R44, P5, PT, R8, R197, RZ ;  /* 0x000000c5082c7210 */ /* 0x000fe20007fbe0ff */
[----:B-1----:R-:W-:Y:S01]  /*7480*/  VIADD R47, R13, UR6 ;  /* 0x000000060d2f7c36 */ /* 0x002fe20008000000 */
[----:B------:R-:W-:-:S02]  /*7490*/  SEL R26, R26, RZ, !P3 ;  /* 0x000000ff1a1a7207 */ /* 0x000fc40005800000 */
[-C--:B------:R-:W-:Y:S01]  /*74a0*/  ISETP.GE.AND P6, PT, R22, R198.reuse, PT ;  /* 0x000000c61600720c */ /* 0x080fe20003fc6270 */
[----:B------:R-:W-:Y:S01]  /*74b0*/  IMAD.X R45, R6, 0x1, R195, P5 ;  /* 0x00000001062d7824 */ /* 0x000fe200028e06c3 */
[----:B------:R-:W-:Y:S02]  /*74c0*/  ISETP.NE.U32.AND P5, PT, R26, RZ, PT ;  /* 0x000000ff1a00720c */ /* 0x000fe40003fa5070 */
[----:B------:R-:W-:Y:S02]  /*74d0*/  SEL R26, RZ, 0x4, P6 ;  /* 0x00000004ff1a7807 */ /* 0x000fe40003000000 */
[----:B------:R-:W-:Y:S01]  /*74e0*/  IADD3 R42, P6, PT, R8, R193, RZ ;  /* 0x000000c1082a7210 */ /* 0x000fe20007fde0ff */
[----:B------:R-:W-:Y:S01]  /*74f0*/  LDGSTS.E [R49+0x10008], desc[UR20][R44.64], P4 ;  /* 0x100080002c317fae */ /* 0x000fe2000a1a1014 */
[----:B------:R-:W-:Y:S02]  /*7500*/  SEL R26, R26, RZ, !P3 ;  /* 0x000000ff1a1a7207 */ /* 0x000fe40005800000 */
[----:B------:R-:W-:Y:S01]  /*7510*/  ISETP.GE.AND P4, PT, R21, R198, PT ;  /* 0x000000c61500720c */ /* 0x000fe20003f86270 */
[----:B------:R-:W-:Y:S01]  /*7520*/  IMAD.X R43, R6, 0x1, R191, P6 ;  /* 0x00000001062b7824 */ /* 0x000fe200030e06bf */
[----:B------:R-:W-:-:S02]  /*7530*/  ISETP.NE.U32.AND P6, PT, R26, RZ, PT ;  /* 0x000000ff1a00720c */ /* 0x000fc40003fc5070 */
[----:B------:R-:W-:Y:S02]  /*7540*/  SEL R26, RZ, 0x4, P4 ;  /* 0x00000004ff1a7807 */ /* 0x000fe40002000000 */
[----:B------:R-:W-:Y:S01]  /*7550*/  IADD3 R36, P4, PT, R8, R189, RZ ;  /* 0x000000bd08247210 */ /* 0x000fe20007f9e0ff */
[----:B------:R-:W-:Y:S01]  /*7560*/  LDGSTS.E [R47+0x10000], desc[UR20][R42.64], P5 ;  /* 0x100000002a2f7fae */ /* 0x000fe2000a9a1014 */
[----:B------:R-:W-:Y:S02]  /*7570*/  SEL R26, R26, RZ, !P3 ;  /* 0x000000ff1a1a7207 */ /* 0x000fe40005800000 */
[----:B------:R-:W-:Y:S01]  /*7580*/  IADD3 R38, P5, PT, R8, R14, RZ ;  /* 0x0000000e08267210 */ /* 0x000fe20007fbe0ff */
[----:B------:R-:W-:Y:S01]  /*7590*/  IMAD.X R37, R6, 0x1, R183, P4 ;  /* 0x0000000106257824 */ /* 0x000fe200020e06b7 */
[----:B------:R-:W-:-:S03]  /*75a0*/  ISETP.NE.U32.AND P4, PT, R26, RZ, PT ;  /* 0x000000ff1a00720c */ /* 0x000fc60003f85070 */
[----:B------:R-:W-:Y:S01]  /*75b0*/  IMAD.X R39, R6, 0x1, R12, P5 ;  /* 0x0000000106277824 */ /* 0x000fe200028e060c */
[----:B------:R1:W-:Y:S01]  /*75c0*/  LDGSTS.E [R47+0x10008], desc[UR20][R36.64], P6 ;  /* 0x10008000242f7fae */ /* 0x0003e2000b1a1014 */
[----:B------:R-:W-:Y:S02]  /*75d0*/  ISETP.GE.AND P6, PT, R19, R198, PT ;  /* 0x000000c61300720c */ /* 0x000fe40003fc6270 */
[----:B--2---:R-:W-:Y:S02]  /*75e0*/  IADD3 R40, P5, PT, R8, R10, RZ ;  /* 0x0000000a08287210 */ /* 0x004fe40007fbe0ff */
[----:B------:R-:W-:-:S03]  /*75f0*/  SEL R26, RZ, 0x4, P6 ;  /* 0x00000004ff1a7807 */ /* 0x000fc60003000000 */
[----:B------:R-:W-:Y:S01]  /*7600*/  IMAD.X R41, R6, 0x1, R251, P5 ;  /* 0x0000000106297824 */ /* 0x000fe200028e06fb */
[----:B------:R-:W-:Y:S01]  /*7610*/  LDGSTS.E [R51+0x10000], desc[UR20][R38.64], P4 ;  /* 0x1000000026337fae */ /* 0x000fe2000a1a1014 */
[-C--:B------:R-:W-:Y:S02]  /*7620*/  ISETP.GE.AND P4, PT, R17, R198.reuse, PT ;  /* 0x000000c61100720c */ /* 0x080fe40003f86270 */
[----:B------:R-:W-:Y:S01]  /*7630*/  SEL R26, R26, RZ, !P3 ;  /* 0x000000ff1a1a7207 */ /* 0x000fe20005800000 */
[----:B-1----:R-:W-:Y:S01]  /*7640*/  VIADD R47, R9, UR6 ;  /* 0x00000006092f7c36 */ /* 0x002fe20008000000 */
[----:B------:R-:W-:Y:S01]  /*7650*/  SEL R28, RZ, 0x4, P4 ;  /* 0x00000004ff1c7807 */ /* 0x000fe20002000000 */
[----:B------:R-:W-:Y:S01]  /*7660*/  ULEA UR6, UR19, UR10, 0xe ;  /* 0x0000000a13067291 */ /* 0x000fe2000f8e70ff */
[----:B------:R-:W-:Y:S02]  /*7670*/  ISETP.GE.AND P4, PT, R15, R198, PT ;  /* 0x000000c60f00720c */ /* 0x000fe40003f86270 */
[----:B------:R-:W-:-:S02]  /*7680*/  IADD3 R42, P5, PT, R8, R249, RZ ;  /* 0x000000f9082a7210 */ /* 0x000fc40007fbe0ff */
[----:B------:R-:W-:Y:S02]  /*7690*/  ISETP.NE.U32.AND P6, PT, R26, RZ, PT ;  /* 0x000000ff1a00720c */ /* 0x000fe40003fc5070 */
[----:B------:R-:W-:Y:S01]  /*76a0*/  SEL R28, R28, RZ, !P3 ;  /* 0x000000ff1c1c7207 */ /* 0x000fe20005800000 */
[----:B------:R-:W-:Y:S01]  /*76b0*/  IMAD.X R43, R6, 0x1, R247, P5 ;  /* 0x00000001062b7824 */ /* 0x000fe200028e06f7 */
[----:B------:R-:W-:Y:S02]  /*76c0*/  SEL R26, RZ, 0x4, P4 ;  /* 0x00000004ff1a7807 */ /* 0x000fe40002000000 */
[----:B------:R-:W-:Y:S01]  /*76d0*/  ISETP.GE.AND P4, PT, R72, R198, PT ;  /* 0x000000c64800720c */ /* 0x000fe20003f86270 */
[----:B------:R-:W-:Y:S01]  /*76e0*/  VIADD R198, R198, 0xffffffe0 ;  /* 0xffffffe0c6c67836 */ /* 0x000fe20000000000 */
[----:B------:R-:W-:Y:S02]  /*76f0*/  ISETP.NE.U32.AND P5, PT, R28, RZ, PT ;  /* 0x000000ff1c00720c */ /* 0x000fe40003fa5070 */
[----:B------:R-:W-:-:S02]  /*7700*/  SEL R26, R26, RZ, !P3 ;  /* 0x000000ff1a1a7207 */ /* 0x000fc40005800000 */
[----:B------:R-:W-:Y:S01]  /*7710*/  SEL R28, RZ, 0x4, P4 ;  /* 0x00000004ff1c7807 */ /* 0x000fe20002000000 */
[----:B------:R1:W-:Y:S01]  /*7720*/  LDGSTS.E [R51+0x10008], desc[UR20][R40.64], P6 ;  /* 0x1000800028337fae */ /* 0x0003e2000b1a1014 */
[----:B------:R-:W-:Y:S01]  /*7730*/  ISETP.NE.U32.AND P4, PT, R26, RZ, PT ;  /* 0x000000ff1a00720c */ /* 0x000fe20003f85070 */
[----:B------:R-:W-:Y:S01]  /*7740*/  IMAD.U32 R26, RZ, RZ, UR4 ;  /* 0x00000004ff1a7e24 */ /* 0x000fe2000f8e00ff */
[----:B------:R-:W-:Y:S02]  /*7750*/  IADD3 R44, P6, PT, R8, R245, RZ ;  /* 0x000000f5082c7210 */ /* 0x000fe40007fde0ff */
[----:B------:R-:W-:-:S03]  /*7760*/  SEL R28, R28, RZ, !P3 ;  /* 0x000000ff1c1c7207 */ /* 0x000fc60005800000 */
[----:B------:R2:W-:Y:S01]  /*7770*/  LDGSTS.E [R47+0x10000], desc[UR20][R42.64], P5 ;  /* 0x100000002a2f7fae */ /* 0x0005e2000a9a1014 */
[----:B------:R-:W-:Y:S01]  /*7780*/  IMAD.X R45, R6, 0x1, R243, P6 ;  /* 0x00000001062d7824 */ /* 0x000fe200030e06f3 */
[----:B------:R-:W-:Y:S02]  /*7790*/  IADD3 R48, P5, PT, R4, R181, RZ ;  /* 0x000000b504307210 */ /* 0x000fe40007fbe0ff */
[----:B------:R-:W-:Y:S01]  /*77a0*/  ISETP.NE.U32.AND P3, PT, R28, RZ, PT ;  /* 0x000000ff1c00720c */ /* 0x000fe20003f65070 */
[----:B-1----:R-:W-:Y:S01]  /*77b0*/  VIADD R51, R34, UR6 ;  /* 0x0000000622337c36 */ /* 0x002fe20008000000 */
[----:B------:R1:W-:Y:S01]  /*77c0*/  LDGSTS.E [R47+0x10008], desc[UR20][R44.64], P4 ;  /* 0x100080002c2f7fae */ /* 0x0003e2000a1a1014 */
[----:B------:R-:W-:Y:S01]  /*77d0*/  IMAD.X R49, R200, 0x1, R179, P5 ;  /* 0x00000001c8317824 */ /* 0x000fe200028e06b3 */
[C---:B------:R-:W-:Y:S01]  /*77e0*/  IADD3 R38, P4, PT, R4.reuse, R165, RZ ;  /* 0x000000a504267210 */ /* 0x040fe20007f9e0ff */
[----:B------:R-:W-:Y:S01]  /*77f0*/  VIADD R28, R7, UR6 ;  /* 0x00000006071c7c36 */ /* 0x000fe20008000000 */
[C---:B------:R-:W-:Y:S01]  /*7800*/  IADD3 R40, P5, PT, R4.reuse, R157, RZ ;  /* 0x0000009d04287210 */ /* 0x040fe20007fbe0ff */
[----:B------:R-:W0:Y:S01]  /*7810*/  LDGDEPBAR ;  /* 0x00000000000079af */ /* 0x000e220000000000 */
[----:B------:R-:W-:Y:S01]  /*7820*/  IADD3 R36, P6, PT, R4, R173, RZ ;  /* 0x000000ad04247210 */ /* 0x000fe20007fde0ff */
[----:B------:R-:W-:Y:S01]  /*7830*/  IMAD.X R39, R200, 0x1, R163, P4 ;  /* 0x00000001c8277824 */ /* 0x000fe200020e06a3 */
[----:B--2---:R-:W-:Y:S01]  /*7840*/  IADD3 R42, P4, PT, R4, R149, RZ ;  /* 0x00000095042a7210 */ /* 0x004fe20007f9e0ff */
[C---:B------:R-:W-:Y:S01]  /*7850*/  IMAD.X R41, R200.reuse, 0x1, R155, P5 ;  /* 0x00000001c8297824 */ /* 0x040fe200028e069b */
[----:B------:R-:W-:Y:S01]  /*7860*/  USEL UR6, URZ, 0x1, !UP1 ;  /* 0x00000001ff067887 */ /* 0x000fe2000c800000 */
[----:B------:R-:W-:Y:S01]  /*7870*/  IMAD.X R37, R200, 0x1, R171, P6 ;  /* 0x00000001c8257824 */ /* 0x000fe200030e06ab */
[----:B-1----:R-:W-:Y:S01]  /*7880*/  IADD3 R44, P5, PT, R4, R141, RZ ;  /* 0x0000008d042c7210 */ /* 0x002fe20007fbe0ff */
[----:B------:R-:W-:Y:S01]  /*7890*/  IMAD.X R43, R200, 0x1, R147, P4 ;  /* 0x00000001c82b7824 */ /* 0x000fe200020e0693 */
[----:B------:R1:W-:Y:S01]  /*78a0*/  LDGSTS.E [R51], desc[UR20][R48.64], P3 ;  /* 0x0000000030337fae */ /* 0x0003e200099a1014 */
[----:B------:R-:W-:Y:S01]  /*78b0*/  IADD3 R46, P4, PT, R4, R133, RZ ;  /* 0x00000085042e7210 */ /* 0x000fe20007f9e0ff */
[----:B------:R-:W-:Y:S01]  /*78c0*/  ULOP3.LUT UR6, UR4, UR6, URZ, 0x3c, !UPT ;  /* 0x0000000604067292 */ /* 0x000fe2000f8e3cff */
[C---:B------:R-:W-:Y:S01]  /*78d0*/  IMAD.X R45, R200.reuse, 0x1, R139, P5 ;  /* 0x00000001c82d7824 */ /* 0x040fe200028e068b */
[----:B------:R2:W-:Y:S02]  /*78e0*/  LDGSTS.E [R51+0x400], desc[UR20][R36.64], P3 ;  /* 0x0040000024337fae */ /* 0x0005e400099a1014 */
[----:B------:R-:W-:-:S02]  /*78f0*/  IMAD.X R47, R200, 0x1, R131, P4 ;  /* 0x00000001c82f7824 */ /* 0x000fc400020e0683 */
[----:B------:R3:W-:Y:S01]  /*7900*/  LDGSTS.E [R51+0x800], desc[UR20][R38.64], P3 ;  /* 0x0080000026337fae */ /* 0x0007e200099a1014 */
[----:B-1----:R-:W-:-:S03]  /*7910*/  IADD3 R48, P5, PT, R4, R125, RZ ;  /* 0x0000007d04307210 */ /* 0x002fc60007fbe0ff */
[----:B------:R1:W-:Y:S01]  /*7920*/  LDGSTS.E [R51+0xc00], desc[UR20][R40.64], P3 ;  /* 0x00c0000028337fae */ /* 0x0003e200099a1014 */
[----:B--2---:R-:W-:Y:S01]  /*7930*/  IADD3 R36, P4, PT, R4, R117, RZ ;  /* 0x0000007504247210 */ /* 0x004fe20007f9e0ff */
[----:B------:R-:W-:Y:S02]  /*7940*/  IMAD.X R49, R200, 0x1, R123, P5 ;  /* 0x00000001c8317824 */ /* 0x000fe400028e067b */
[----:B------:R2:W-:Y:S01]  /*7950*/  LDGSTS.E [R51+0x1000], desc[UR20][R42.64], P3 ;  /* 0x010000002a337fae */ /* 0x0005e200099a1014 */
[----:B---3--:R-:W-:Y:S01]  /*7960*/  IADD3 R38, P5, PT, R4, R109, RZ ;  /* 0x0000006d04267210 */ /* 0x008fe20007fbe0ff */
[----:B------:R-:W-:Y:S02]  /*7970*/  IMAD.X R37, R200, 0x1, R115, P4 ;  /* 0x00000001c8257824 */ /* 0x000fe400020e0673 */
[----:B------:R3:W-:Y:S01]  /*7980*/  LDGSTS.E [R51+0x1400], desc[UR20][R44.64], P3 ;  /* 0x014000002c337fae */ /* 0x0007e200099a1014 */
[----:B-1----:R-:W-:Y:S01]  /*7990*/  IADD3 R40, P4, PT, R4, R101, RZ ;  /* 0x0000006504287210 */ /* 0x002fe20007f9e0ff */
[----:B------:R-:W-:-:S02]  /*79a0*/  IMAD.X R39, R200, 0x1, R107, P5 ;  /* 0x00000001c8277824 */ /* 0x000fc400028e066b */
        /* <DEDUP_REMOVED lines=32> */
[----:B------:R-:W-:Y:S01]  /*7bb0*/  IMAD.X R47, R200, 0x1, R143, P4 ;  /* 0x00000001c82f7824 */ /* 0x000fe200020e068f */
[----:B------:R-:W-:Y:S01]  /*7bc0*/  IADD3 R50, P4, PT, R4, R129, RZ ;  /* 0x0000008104327210 */ /* 0x000fe20007f9e0ff */
[----:B------:R3:W-:Y:S02]  /*7bd0*/  LDGSTS.E [R28+0x600], desc[UR20][R40.64], P3 ;  /* 0x00600000281c7fae */ /* 0x0007e400099a1014 */
[----:B------:R-:W-:Y:S01]  /*7be0*/  IMAD.X R49, R200, 0x1, R135, P5 ;  /* 0x00000001c8317824 */ /* 0x000fe200028e0687 */
[----:B-1----:R-:W-:Y:S01]  /*7bf0*/  IADD3 R36, P6, PT, R4, R81, RZ ;  /* 0x0000005104247210 */ /* 0x002fe20007fde0ff */
[----:B------:R-:W-:Y:S01]  /*7c00*/  IMAD.X R51, R200, 0x1, R127, P4 ;  /* 0x00000001c8337824 */ /* 0x000fe200020e067f */
[----:B------:R1:W-:Y:S01]  /*7c10*/  LDGSTS.E [R28+0xa00], desc[UR20][R42.64], P3 ;  /* 0x00a000002a1c7fae */ /* 0x0003e200099a1014 */
[----:B--2---:R-:W-:-:S02]  /*7c20*/  IADD3 R38, P5, PT, R4, R121, RZ ;  /* 0x0000007904267210 */ /* 0x004fc40007fbe0ff */
[----:B------:R-:W-:Y:S01]  /*7c30*/  IMAD.X R37, R200, 0x1, R79, P6 ;  /* 0x00000001c8257824 */ /* 0x000fe200030e064f */
[----:B------:R2:W-:Y:S01]  /*7c40*/  LDGSTS.E [R28+0xe00], desc[UR20][R44.64], P3 ;  /* 0x00e000002c1c7fae */ /* 0x0005e200099a1014 */
[----:B---3--:R-:W-:Y:S01]  /*7c50*/  IADD3 R40, P4, PT, R4, R113, RZ ;  /* 0x0000007104287210 */ /* 0x008fe20007f9e0ff */
[----:B------:R-:W-:Y:S02]  /*7c60*/  IMAD.X R39, R200, 0x1, R119, P5 ;  /* 0x00000001c8277824 */ /* 0x000fe400028e0677 */
[----:B------:R3:W-:Y:S01]  /*7c70*/  LDGSTS.E [R28+0x1200], desc[UR20][R46.64], P3 ;  /* 0x012000002e1c7fae */ /* 0x0007e200099a1014 */
[----:B-1----:R-:W-:Y:S01]  /*7c80*/  IADD3 R42, P5, PT, R4, R105, RZ ;  /* 0x00000069042a7210 */ /* 0x002fe20007fbe0ff */
[----:B------:R-:W-:Y:S02]  /*7c90*/  IMAD.X R41, R200, 0x1, R111, P4 ;  /* 0x00000001c8297824 */ /* 0x000fe400020e066f */
[----:B------:R1:W-:Y:S01]  /*7ca0*/  LDGSTS.E [R28+0x1600], desc[UR20][R48.64], P3 ;  /* 0x01600000301c7fae */ /* 0x0003e200099a1014 */
[----:B--2---:R-:W-:Y:S01]  /*7cb0*/  IADD3 R44, P4, PT, R4, R97, RZ ;  /* 0x00000061042c7210 */ /* 0x004fe20007f9e0ff */
[----:B------:R-:W-:-:S02]  /*7cc0*/  IMAD.X R43, R200, 0x1, R103, P5 ;  /* 0x00000001c82b7824 */ /* 0x000fc400028e0667 */
[----:B------:R-:W-:Y:S01]  /*7cd0*/  LDGSTS.E [R28+0x1a00], desc[UR20][R50.64], P3 ;  /* 0x01a00000321c7fae */ /* 0x000fe200099a1014 */
[----:B---3--:R-:W-:Y:S01]  /*7ce0*/  IADD3 R46, P5, PT, R4, R89, RZ ;  /* 0x00000059042e7210 */ /* 0x008fe20007fbe0ff */
[C---:B------:R-:W-:Y:S02]  /*7cf0*/  IMAD.X R45, R200.reuse, 0x1, R95, P4 ;  /* 0x00000001c82d7824 */ /* 0x040fe400020e065f */
[----:B------:R2:W-:Y:S02]  /*7d00*/  LDGSTS.E [R28+0x1e00], desc[UR20][R38.64], P3 ;  /* 0x01e00000261c7fae */ /* 0x0005e400099a1014 */
[----:B------:R-:W-:Y:S01]  /*7d10*/  IMAD.X R47, R200, 0x1, R87, P5 ;  /* 0x00000001c82f7824 */ /* 0x000fe200028e0657 */
[----:B-1----:R-:W-:Y:S01]  /*7d20*/  IADD3 R48, P4, PT, R4, R71, RZ ;  /* 0x0000004704307210 */ /* 0x002fe20007f9e0ff */
[----:B------:R1:W-:Y:S04]  /*7d30*/  LDGSTS.E [R28+0x2200], desc[UR20][R40.64], P3 ;  /* 0x02200000281c7fae */ /* 0x0003e800099a1014 */
[----:B------:R-:W-:Y:S01]  /*7d40*/  IMAD.X R49, R200, 0x1, R67, P4 ;  /* 0x00000001c8317824 */ /* 0x000fe200020e0643 */
[----:B------:R3:W-:Y:S01]  /*7d50*/  LDGSTS.E [R28+0x2600], desc[UR20][R42.64], P3 ;  /* 0x026000002a1c7fae */ /* 0x0007e200099a1014 */
[----:B--2---:R-:W-:-:S03]  /*7d60*/  IADD3 R38, P5, PT, R4, R61, RZ ;  /* 0x0000003d04267210 */ /* 0x004fc60007fbe0ff */
[----:B------:R3:W-:Y:S01]  /*7d70*/  LDGSTS.E [R28+0x2a00], desc[UR20][R44.64], P3 ;  /* 0x02a000002c1c7fae */ /* 0x0007e200099a1014 */
[----:B-1----:R-:W-:Y:S01]  /*7d80*/  IADD3 R40, P6, PT, R4, R53, RZ ;  /* 0x0000003504287210 */ /* 0x002fe20007fde0ff */
[----:B------:R-:W-:Y:S02]  /*7d90*/  IMAD.X R39, R200, 0x1, R59, P5 ;  /* 0x00000001c8277824 */ /* 0x000fe400028e063b */
[----:B------:R3:W-:Y:S01]  /*7da0*/  LDGSTS.E [R28+0x2e00], desc[UR20][R46.64], P3 ;  /* 0x02e000002e1c7fae */ /* 0x0007e200099a1014 */
[----:B------:R-:W-:Y:S01]  /*7db0*/  IADD3 R4, P4, PT, R4, R205, RZ ;  /* 0x000000cd04047210 */ /* 0x000fe20007f9e0ff */
[----:B------:R-:W-:Y:S02]  /*7dc0*/  IMAD.X R41, R200, 0x1, R5, P6 ;  /* 0x00000001c8297824 */ /* 0x000fe400030e0605 */
[----:B------:R3:W-:Y:S01]  /*7dd0*/  LDGSTS.E [R28+0x3200], desc[UR20][R36.64], P3 ;  /* 0x03200000241c7fae */ /* 0x0007e200099a1014 */
[----:B------:R-:W-:Y:S01]  /*7de0*/  IADD3 R8, P5, PT, R8, R201, RZ ;  /* 0x000000c908087210 */ /* 0x000fe20007fbe0ff */
[----:B------:R-:W-:-:S02]  /*7df0*/  IMAD.X R200, R200, 0x1, R207, P4 ;  /* 0x00000001c8c87824 */ /* 0x000fc400020e06cf */
[----:B------:R3:W-:Y:S02]  /*7e00*/  LDGSTS.E [R28+0x3600], desc[UR20][R48.64], P3 ;  /* 0x03600000301c7fae */ /* 0x0007e400099a1014 */
[----:B------:R-:W-:Y:S02]  /*7e10*/  IMAD.X R6, R6, 0x1, R203, P5 ;  /* 0x0000000106067824 */ /* 0x000fe400028e06cb */
[----:B------:R3:W-:Y:S04]  /*7e20*/  LDGSTS.E [R28+0x3a00], desc[UR20][R38.64], P3 ;  /* 0x03a00000261c7fae */ /* 0x0007e800099a1014 */
[----:B------:R3:W-:Y:S01]  /*7e30*/  LDGSTS.E [R28+0x3e00], desc[UR20][R40.64], P3 ;  /* 0x03e00000281c7fae */ /* 0x0007e200099a1014 */
[----:B------:R-:W-:-:S03]  /*7e40*/  ISETP.NE.U32.AND P3, PT, R24, UR7, PT ;  /* 0x0000000718007c0c */ /* 0x000fc6000bf65070 */
[----:B------:R-:W0:Y:S10]  /*7e50*/  LDGDEPBAR ;  /* 0x00000000000079af */ /* 0x000e340000000000 */
[----:B---3--:R-:W-:Y:S05]  /*7e60*/  @P3 BRA `(.L_x_10) ;  /* 0xffffffec004c3947 */ /* 0x008fea000383ffff */
.L_x_7:
[C---:B------:R-:W-:Y:S02]  /*7e70*/  IMAD.SHL.U32 R70, R69.reuse, 0x10, RZ ;  /* 0x0000001045467824 */ /* 0x040fe400078e00ff */
[----:B------:R-:W-:-:S03]  /*7e80*/  IMAD.SHL.U32 R71, R69, 0x80, RZ ;  /* 0x0000008045477824 */ /* 0x000fc600078e00ff */
[----:B------:R-:W-:Y:S01]  /*7e90*/  LOP3.LUT R70, R70, 0xf0, RZ, 0xc0, !PT ;  /* 0x000000f046467812 */ /* 0x000fe200078ec0ff */
[----:B------:R-:W-:Y:S06]  /*7ea0*/  @!P2 BRA `(.L_x_11) ;  /* 0x000000000010a947 */ /* 0x000fec0003800000 */
[----:B------:R-:W-:-:S06]  /*7eb0*/  USHF.L.U32 UR4, UR4, 0x1f, URZ ;  /* 0x0000001f04047899 */ /* 0x000fcc00080006ff */
[----:B-1----:R-:W-:-:S04]  /*7ec0*/  IMAD.U32 R4, RZ, RZ, UR4 ;  /* 0x00000004ff047e24 */ /* 0x002fc8000f8e00ff */
[----:B------:R-:W1:Y:S02]  /*7ed0*/  SYNCS.PHASECHK.TRANS64.TRYWAIT P1, [UR12], R4 ;  /* 0x00000004ff0075a7 */ /* 0x000e64000802110c */
[----:B-1----:R-:W-:Y:S05]  /*7ee0*/  @!P1 BRA `(.L_x_12) ;  /* 0x0000002000c89947 */ /* 0x002fea0003800000 */
.L_x_11:
[----:B------:R-:W-:-:S04]  /*7ef0*/  DEPBAR.LE SB0, 0x0 ;  /* 0x000080000000791a */ /* 0x000fc80000000000 */
[----:B------:R-:W-:Y:S01]  /*7f00*/  BAR.SYNC.DEFER_BLOCKING 0x0 ;  /* 0x0000000000007b1d */ /* 0x000fe20000010000 */
[----:B------:R-:W-:Y:S02]  /*7f10*/  LOP3.LUT R71, R71, 0x800, RZ, 0xc0, !PT ;  /* 0x0000080047477812 */ /* 0x000fe400078ec0ff */
[----:B------:R-:W-:Y:S02]  /*7f20*/  LOP3.LUT R69, R69, 0x60, RZ, 0xc0, !PT ;  /* 0x0000006045457812 */ /* 0x000fe400078ec0ff */
[----:B------:R-:W-:Y:S01]  /*7f30*/  IADD3 R70, PT, PT, R70, UR10, R71 ;  /* 0x0000000a46467c10 */ /* 0x000fe2000fffe047 */
[----:B------:R-:W2:Y:S01]  /*7f40*/  LDCU UR4, c[0x0][0x3b4] ;  /* 0x00007680ff0477ac */ /* 0x000ea20008000800 */
[----:B------:R-:W-:Y:S02]  /*7f50*/  LEA R0, R0, UR10, 0x4 ;  /* 0x0000000a00007c11 */ /* 0x000fe4000f8e20ff */
[C-C-:B-1----:R-:W-:Y:S01]  /*7f60*/  LOP3.LUT R93, R68.reuse, 0x4, R3.reuse, 0xfe, !PT ;  /* 0x00000004445d7812 */ /* 0x142fe200078efe03 */
[----:B------:R-:W-:Y:S01]  /*7f70*/  IMAD R88, R69, 0x8, R70 ;  /* 0x0000000845587824 */ /* 0x000fe200078e0246 */
[----:B------:R-:W-:-:S02]  /*7f80*/  LOP3.LUT R91, R68, 0x6, R3, 0xfe, !PT ;  /* 0x00000006445b7812 */ /* 0x000fc400078efe03 */
[C-C-:B------:R-:W-:Y:S02]  /*7f90*/  LOP3.LUT R115, R68.reuse, 0x8, R3.reuse, 0xfe, !PT ;  /* 0x0000000844737812 */ /* 0x140fe400078efe03 */
[C-C-:B------:R-:W-:Y:S02]  /*7fa0*/  LOP3.LUT R113, R68.reuse, 0xa, R3.reuse, 0xfe, !PT ;  /* 0x0000000a44717812 */ /* 0x140fe400078efe03 */
[C-C-:B------:R-:W-:Y:S02]  /*7fb0*/  LOP3.LUT R111, R68.reuse, 0xc, R3.reuse, 0xfe, !PT ;  /* 0x0000000c446f7812 */ /* 0x140fe400078efe03 */
[C-C-:B------:R-:W-:Y:S02]  /*7fc0*/  LOP3.LUT R109, R68.reuse, 0xe, R3.reuse, 0xfe, !PT ;  /* 0x0000000e446d7812 */ /* 0x140fe400078efe03 */
[C-C-:B------:R-:W-:Y:S02]  /*7fd0*/  LOP3.LUT R107, R68.reuse, 0x10, R3.reuse, 0xfe, !PT ;  /* 0x00000010446b7812 */ /* 0x140fe400078efe03 */
[C-C-:B------:R-:W-:Y:S01]  /*7fe0*/  LOP3.LUT R105, R68.reuse, 0x12, R3.reuse, 0xfe, !PT ;  /* 0x0000001244697812 */ /* 0x140fe200078efe03 */
[----:B------:R-:W1:Y:S02]  /*7ff0*/  @!P0 SYNCS.CCTL.IV [UR10+0x18000] ;  /* 0x01800000ff0089b1 */ /* 0x000e64000800000a */
[----:B-1----:R-:W-:Y:S01]  /*8000*/  BAR.SYNC.DEFER_BLOCKING 0x0 ;  /* 0x0000000000007b1d */ /* 0x002fe20000010000 */
[----:B------:R-:W-:-:S02]  /*8010*/  LOP3.LUT R103, R68, 0x14, R3, 0xfe, !PT ;  /* 0x0000001444677812 */ /* 0x000fc400078efe03 */
[C-C-:B------:R-:W-:Y:S02]  /*8020*/  LOP3.LUT R101, R68.reuse, 0x16, R3.reuse, 0xfe, !PT ;  /* 0x0000001644657812 */ /* 0x140fe400078efe03 */
[C-C-:B------:R-:W-:Y:S02]  /*8030*/  LOP3.LUT R99, R68.reuse, 0x18, R3.reuse, 0xfe, !PT ;  /* 0x0000001844637812 */ /* 0x140fe400078efe03 */
[C-C-:B------:R-:W-:Y:S01]  /*8040*/  LOP3.LUT R71, R68.reuse, 0x1e, R3.reuse, 0xfe, !PT ;  /* 0x0000001e44477812 */ /* 0x140fe200078efe03 */
[----:B------:R-:W-:Y:S01]  /*8050*/  LDTM.16dp32bit_t0_t15.x64 R4, tmem[UR11] ;  /* 0x0000000b000479ee */ /* 0x000fe20008b00000 */
[----:B------:R-:W1:Y:S01]  /*8060*/  LDTM.16dp32bit_t16_t31.x64 R4, tmem[UR11+0x40] ;  /* 0x0000400b000479ee */ /* 0x000e620008b20000 */
[C-C-:B------:R-:W-:Y:S02]  /*8070*/  LOP3.LUT R89, R68.reuse, 0x1c, R3.reuse, 0xfe, !PT ;  /* 0x0000001c44597812 */ /* 0x140fe400078efe03 */
[C---:B------:R-:W-:Y:S02]  /*8080*/  LOP3.LUT R97, R68.reuse, 0x1a, R3, 0xfe, !PT ;  /* 0x0000001a44617812 */ /* 0x040fe400078efe03 */
[----:B------:R-:W-:-:S02]  /*8090*/  LOP3.LUT R69, R68, R3, RZ, 0xfc, !PT ;  /* 0x0000000344457212 */ /* 0x000fc400078efcff */
[----:B------:R-:W-:Y:S01]  /*80a0*/  LOP3.LUT R117, R68, 0x2, R3, 0xfe, !PT ;  /* 0x0000000244757812 */ /* 0x000fe200078efe03 */
[----:B------:R-:W3:Y:S01]  /*80b0*/  @!P0 SYNCS.CCTL.IV [UR10+0x18008] ;  /* 0x01800800ff0089b1 */ /* 0x000ee2000800000a */
[----:B------:R-:W-:Y:S01]  /*80c0*/  NOP ;  /* 0x0000000000007918 */ /* 0x000fe20000000000 */
[----:B------:R-:W4:Y:S01]  /*80d0*/  LDCU.128 UR8, c[0x0][0x390] ;  /* 0x00007200ff0877ac */ /* 0x000f220008000c00 */
[----:B-1----:R-:W-:Y:S02]  /*80e0*/  IMAD.MOV.U32 R72, RZ, RZ, R4 ;  /* 0x000000ffff487224 */ /* 0x002fe400078e0004 */
[----:B------:R-:W-:Y:S02]  /*80f0*/  IMAD.MOV.U32 R4, RZ, RZ, R5 ;  /* 0x000000ffff047224 */ /* 0x000fe400078e0005 */
[----:B------:R-:W-:Y:S02]  /*8100*/  IMAD.MOV.U32 R73, RZ, RZ, R6 ;  /* 0x000000ffff497224 */ /* 0x000fe400078e0006 */
[----:B------:R-:W-:-:S02]  /*8110*/  IMAD.MOV.U32 R5, RZ, RZ, R7 ;  /* 0x000000ffff057224 */ /* 0x000fc400078e0007 */
[----:B------:R-:W-:Y:S02]  /*8120*/  IMAD.MOV.U32 R74, RZ, RZ, R8 ;  /* 0x000000ffff4a7224 */ /* 0x000fe400078e0008 */
[----:B------:R-:W-:Y:S02]  /*8130*/  IMAD.MOV.U32 R75, RZ, RZ, R10 ;  /* 0x000000ffff4b7224 */ /* 0x000fe400078e000a */
[----:B------:R-:W-:Y:S01]  /*8140*/  IMAD.MOV.U32 R6, RZ, RZ, R9 ;  /* 0x000000ffff067224 */ /* 0x000fe200078e0009 */
[----:B----4-:R-:W-:Y:S01]  /*8150*/  ISETP.GE.AND P0, PT, R2, UR10, PT ;  /* 0x0000000a02007c0c */ /* 0x010fe2000bf06270 */
[----:B------:R-:W-:Y:S01]  /*8160*/  IMAD.MOV.U32 R7, RZ, RZ, R11 ;  /* 0x000000ffff077224 */ /* 0x000fe200078e000b */
[----:B---3--:R-:W-:Y:S01]  /*8170*/  STS.128 [R88], R72 ;  /* 0x0000004858007388 */ /* 0x008fe20000000c00 */
[----:B------:R-:W-:Y:S01]  /*8180*/  IMAD.MOV.U32 R8, RZ, RZ, R12 ;  /* 0x000000ffff087224 */ /* 0x000fe200078e000c */
[----:B------:R-:W-:Y:S01]  /*8190*/  ISETP.LT.AND P1, PT, R93, UR11, !P0 ;  /* 0x0000000b5d007c0c */ /* 0x000fe2000c721270 */
[----:B------:R-:W-:Y:S01]  /*81a0*/  IMAD.MOV.U32 R12, RZ, RZ, R13 ;  /* 0x000000ffff0c7224 */ /* 0x000fe200078e000d */
[----:B------:R-:W-:Y:S01]  /*81b0*/  STS.128 [R88+0x400], R4 ;  /* 0x0004000458007388 */ /* 0x000fe20000000c00 */
[----:B------:R-:W-:Y:S01]  /*81c0*/  IMAD.MOV.U32 R9, RZ, RZ, R14 ;  /* 0x000000ffff097224 */ /* 0x000fe200078e000e */
[----:B------:R-:W-:Y:S01]  /*81d0*/  ISETP.LT.AND P6, PT, R91, UR11, !P0 ;  /* 0x0000000b5b007c0c */ /* 0x000fe2000c7c1270 */
[----:B------:R-:W-:Y:S01]  /*81e0*/  IMAD.MOV.U32 R13, RZ, RZ, R15 ;  /* 0x000000ffff0d7224 */ /* 0x000fe200078e000f */
[----:B------:R-:W-:Y:S01]  /*81f0*/  BAR.SYNC.DEFER_BLOCKING 0x0 ;  /* 0x0000000000007b1d */ /* 0x000fe20000010000 */
[----:B------:R-:W-:-:S02]  /*8200*/  IMAD.MOV.U32 R10, RZ, RZ, R16 ;  /* 0x000000ffff0a7224 */ /* 0x000fc400078e0010 */
[----:B------:R-:W-:Y:S02]  /*8210*/  IMAD.MOV.U32 R11, RZ, RZ, R18 ;  /* 0x000000ffff0b7224 */ /* 0x000fe400078e0012 */
[----:B------:R-:W-:Y:S02]  /*8220*/  IMAD.MOV.U32 R14, RZ, RZ, R17 ;  /* 0x000000ffff0e7224 */ /* 0x000fe400078e0011 */
[----:B------:R-:W-:Y:S02]  /*8230*/  IMAD.MOV.U32 R15, RZ, RZ, R19 ;  /* 0x000000ffff0f7224 */ /* 0x000fe400078e0013 */
[----:B------:R-:W-:Y:S02]  /*8240*/  IMAD.MOV.U32 R16, RZ, RZ, R20 ;  /* 0x000000ffff107224 */ /* 0x000fe400078e0014 */
[----:B------:R-:W-:Y:S02]  /*8250*/  IMAD.MOV.U32 R20, RZ, RZ, R21 ;  /* 0x000000ffff147224 */ /* 0x000fe400078e0015 */
[----:B------:R-:W-:-:S02]  /*8260*/  IMAD.MOV.U32 R17, RZ, RZ, R22 ;  /* 0x000000ffff117224 */ /* 0x000fc400078e0016 */
[----:B------:R-:W-:Y:S02]  /*8270*/  IMAD.MOV.U32 R21, RZ, RZ, R23 ;  /* 0x000000ffff157224 */ /* 0x000fe400078e0017 */
[----:B------:R-:W-:Y:S02]  /*8280*/  IMAD.MOV.U32 R18, RZ, RZ, R24 ;  /* 0x000000ffff127224 */ /* 0x000fe400078e0018 */
[----:B------:R-:W-:Y:S02]  /*8290*/  IMAD.MOV.U32 R19, RZ, RZ, R26 ;  /* 0x000000ffff137224 */ /* 0x000fe400078e001a */
[----:B------:R-:W-:Y:S02]  /*82a0*/  IMAD.MOV.U32 R22, RZ, RZ, R25 ;  /* 0x000000ffff167224 */ /* 0x000fe400078e0019 */
[----:B------:R-:W-:Y:S01]  /*82b0*/  IMAD.MOV.U32 R23, RZ, RZ, R27 ;  /* 0x000000ffff177224 */ /* 0x000fe200078e001b */
[----:B------:R-:W1:Y:S01]  /*82c0*/  LDS.128 R76, [R0] ;  /* 0x00000000004c7984 */ /* 0x000e620000000c00 */
[----:B------:R-:W-:-:S02]  /*82d0*/  IMAD.MOV.U32 R24, RZ, RZ, R28 ;  /* 0x000000ffff187224 */ /* 0x000fc400078e001c */
[----:B------:R-:W-:Y:S01]  /*82e0*/  IMAD.MOV.U32 R28, RZ, RZ, R29 ;  /* 0x000000ffff1c7224 */ /* 0x000fe200078e001d */
[----:B------:R-:W-:Y:S01]  /*82f0*/  LDS.128 R4, [R0+0x800] ;  /* 0x0008000000047984 */ /* 0x000fe20000000c00 */
[----:B------:R-:W-:Y:S02]  /*8300*/  IMAD.MOV.U32 R25, RZ, RZ, R30 ;  /* 0x000000ffff197224 */ /* 0x000fe400078e001e */
[----:B------:R-:W-:Y:S01]  /*8310*/  IMAD.MOV.U32 R29, RZ, RZ, R31 ;  /* 0x000000ffff1d7224 */ /* 0x000fe200078e001f */
[----:B------:R-:W-:Y:S01]  /*8320*/  BAR.SYNC.DEFER_BLOCKING 0x0 ;  /* 0x0000000000007b1d */ /* 0x000fe20000010000 */
[----:B------:R-:W-:Y:S02]  /*8330*/  IMAD.MOV.U32 R26, RZ, RZ, R32 ;  /* 0x000000ffff1a7224 */ /* 0x000fe400078e0020 */
[----:B------:R-:W-:Y:S02]  /*8340*/  IMAD.MOV.U32 R27, RZ, RZ, R34 ;  /* 0x000000ffff1b7224 */ /* 0x000fe400078e0022 */
[----:B------:R-:W-:-:S02]  /*8350*/  IMAD.MOV.U32 R30, RZ, RZ, R33 ;  /* 0x000000ffff1e7224 */ /* 0x000fc400078e0021 */
[----:B------:R-:W-:Y:S02]  /*8360*/  IMAD.MOV.U32 R31, RZ, RZ, R35 ;  /* 0x000000ffff1f7224 */ /* 0x000fe400078e0023 */
[----:B------:R-:W-:Y:S02]  /*8370*/  IMAD.MOV.U32 R32, RZ, RZ, R37 ;  /* 0x000000ffff207224 */ /* 0x000fe400078e0025 */
[----:B------:R-:W-:Y:S02]  /*8380*/  IMAD.MOV.U32 R33, RZ, RZ, R39 ;  /* 0x000000ffff217224 */ /* 0x000fe400078e0027 */
[----:B------:R-:W-:Y:S02]  /*8390*/  IMAD.MOV.U32 R34, RZ, RZ, R41 ;  /* 0x000000ffff227224 */ /* 0x000fe400078e0029 */
[----:B------:R-:W-:Y:S02]  /*83a0*/  IMAD.MOV.U32 R35, RZ, RZ, R43 ;  /* 0x000000ffff237224 */ /* 0x000fe400078e002b */
[----:B--2---:R-:W-:-:S02]  /*83b0*/  IMAD R2, R2, UR4, RZ ;  /* 0x0000000402027c24 */ /* 0x004fc4000f8e02ff */
[----:B------:R-:W-:Y:S02]  /*83c0*/  IMAD.MOV.U32 R120, RZ, RZ, R60 ;  /* 0x000000ffff787224 */ /* 0x000fe400078e003c */
[----:B------:R-:W-:Y:S01]  /*83d0*/  IMAD.MOV.U32 R121, RZ, RZ, R62 ;  /* 0x000000ffff797224 */ /* 0x000fe200078e003e */
[C---:B------:R-:W-:Y:S01]  /*83e0*/  LEA R3, P2, R2.reuse, UR8, 0x2 ;  /* 0x0000000802037c11 */ /* 0x040fe2000f8410ff */
[----:B------:R-:W-:Y:S01]  /*83f0*/  IMAD.MOV.U32 R122, RZ, RZ, R64 ;  /* 0x000000ffff7a7224 */ /* 0x000fe200078e0040 */
[----:B------:R-:W-:Y:S01]  /*8400*/  STS.128 [R88], R8 ;  /* 0x0000000858007388 */ /* 0x000fe20000000c00 */
[----:B------:R-:W-:Y:S01]  /*8410*/  IMAD.MOV.U32 R123, RZ, RZ, R66 ;  /* 0x000000ffff7b7224 */ /* 0x000fe200078e0042 */
[----:B------:R-:W-:Y:S02]  /*8420*/  LEA.HI.X.SX32 R2, R2, UR9, 0x2, P2 ;  /* 0x0000000902027c11 */ /* 0x000fe400090f16ff */
[----:B------:R-:W-:Y:S01]  /*8430*/  STS.128 [R88+0x400], R12 ;  /* 0x0004000c58007388 */ /* 0x000fe20000000c00 */
[----:B------:R-:W-:Y:S01]  /*8440*/  BAR.SYNC.DEFER_BLOCKING 0x0 ;  /* 0x0000000000007b1d */ /* 0x000fe20000010000 */
[----:B------:R-:W-:-:S05]  /*8450*/  ISETP.LT.AND P2, PT, R69, UR11, !P0 ;  /* 0x0000000b45007c0c */ /* 0x000fca000c741270 */
[----:B------:R-:W2:Y:S04]  /*8460*/  LDS.128 R80, [R0] ;  /* 0x0000000000507984 */ /* 0x000ea80000000c00 */
[----:B------:R-:W-:Y:S01]  /*8470*/  LDS.128 R8, [R0+0x800] ;  /* 0x0008000000087984 */ /* 0x000fe20000000c00 */
[----:B------:R-:W-:Y:S06]  /*8480*/  BAR.SYNC.DEFER_BLOCKING 0x0 ;  /* 0x0000000000007b1d */ /* 0x000fec0000010000 */
[----:B------:R-:W-:Y:S04]  /*8490*/  STS.128 [R88], R16 ;  /* 0x0000001058007388 */ /* 0x000fe80000000c00 */
[----:B------:R3:W-:Y:S01]  /*84a0*/  STS.128 [R88+0x400], R20 ;  /* 0x0004001458007388 */ /* 0x0007e20000000c00 */
[----:B------:R-:W-:Y:S01]  /*84b0*/  BAR.SYNC.DEFER_BLOCKING 0x0 ;  /* 0x0000000000007b1d */ /* 0x000fe20000010000 */
[----:B---3--:R-:W-:-:S02]  /*84c0*/  IMAD.MOV.U32 R20, RZ, RZ, R36 ;  /* 0x000000ffff147224 */ /* 0x008fc400078e0024 */
[----:B------:R-:W-:Y:S02]  /*84d0*/  IMAD.MOV.U32 R21, RZ, RZ, R38 ;  /* 0x000000ffff157224 */ /* 0x000fe400078e0026 */
[----:B------:R-:W-:Y:S02]  /*84e0*/  IMAD.MOV.U32 R22, RZ, RZ, R40 ;  /* 0x000000ffff167224 */ /* 0x000fe400078e0028 */
[----:B------:R-:W-:Y:S01]  /*84f0*/  IMAD.MOV.U32 R23, RZ, RZ, R42 ;  /* 0x000000ffff177224 */ /* 0x000fe200078e002a */
[----:B------:R-:W3:Y:S04]  /*8500*/  LDS.128 R84, [R0] ;  /* 0x0000000000547984 */ /* 0x000ee80000000c00 */
[----:B------:R-:W-:Y:S01]  /*8510*/  LDS.128 R12, [R0+0x800] ;  /* 0x00080000000c7984 */ /* 0x000fe20000000c00 */
[----:B------:R-:W-:Y:S06]  /*8520*/  BAR.SYNC.DEFER_BLOCKING 0x0 ;  /* 0x0000000000007b1d */ /* 0x000fec0000010000 */
[----:B------:R4:W-:Y:S04]  /*8530*/  STS.128 [R88], R24 ;  /* 0x0000001858007388 */ /* 0x0009e80000000c00 */
[----:B------:R5:W-:Y:S01]  /*8540*/  STS.128 [R88+0x400], R28 ;  /* 0x0004001c58007388 */ /* 0x000be20000000c00 */
[----:B------:R-:W-:Y:S01]  /*8550*/  BAR.SYNC.DEFER_BLOCKING 0x0 ;  /* 0x0000000000007b1d */ /* 0x000fe20000010000 */
[----:B----4-:R-:W-:-:S02]  /*8560*/  IMAD.MOV.U32 R24, RZ, RZ, R44 ;  /* 0x000000ffff187224 */ /* 0x010fc400078e002c */
[----:B------:R-:W-:-:S05]  /*8570*/  IMAD.MOV.U32 R25, RZ, RZ, R46 ;  /* 0x000000ffff197224 */ /* 0x000fca00078e002e */
[----:B------:R-:W4:Y:S01]  /*8580*/  LDC R44, c[0x0][0x3b8] ;  /* 0x0000ee00ff2c7b82 */ /* 0x000f220000000800 */
[----:B------:R-:W-:Y:S02]  /*8590*/  IMAD.MOV.U32 R26, RZ, RZ, R48 ;  /* 0x000000ffff1a7224 */ /* 0x000fe400078e0030 */
[----:B------:R-:W-:Y:S02]  /*85a0*/  IMAD.MOV.U32 R27, RZ, RZ, R50 ;  /* 0x000000ffff1b7224 */ /* 0x000fe400078e0032 */
[----:B-----5:R-:W-:Y:S02]  /*85b0*/  IMAD.MOV.U32 R28, RZ, RZ, R45 ;  /* 0x000000ffff1c7224 */ /* 0x020fe400078e002d */
[----:B------:R-:W-:Y:S02]  /*85c0*/  IMAD.MOV.U32 R29, RZ, RZ, R47 ;  /* 0x000000ffff1d7224 */ /* 0x000fe400078e002f */
[----:B------:R-:W-:Y:S02]  /*85d0*/  IMAD.MOV.U32 R30, RZ, RZ, R49 ;  /* 0x000000ffff1e7224 */ /* 0x000fe400078e0031 */
[----:B------:R-:W-:Y:S01]  /*85e0*/  IMAD.MOV.U32 R31, RZ, RZ, R51 ;  /* 0x000000ffff1f7224 */ /* 0x000fe200078e0033 */
[----:B------:R-:W5:Y:S01]  /*85f0*/  LDS.128 R72, [R0] ;  /* 0x0000000000487984 */ /* 0x000f620000000c00 */
        /* <DEDUP_REMOVED lines=10> */
[-C--:B----4-:R-:W-:Y:S02]  /*86a0*/  IMAD R46, R93, R44.reuse, RZ ;  /* 0x0000002c5d2e7224 */ /* 0x090fe400078e02ff */
[-C--:B------:R-:W-:Y:S02]  /*86b0*/  IMAD R47, R91, R44.reuse, RZ ;  /* 0x0000002c5b2f7224 */ /* 0x080fe400078e02ff */
[-C--:B------:R-:W-:Y:S02]  /*86c0*/  IMAD R59, R111, R44.reuse, RZ ;  /* 0x0000002c6f3b7224 */ /* 0x080fe400078e02ff */
[-C--:B------:R-:W-:Y:S02]  /*86d0*/  IMAD R60, R109, R44.reuse, RZ ;  /* 0x0000002c6d3c7224 */ /* 0x080fe400078e02ff */
[----:B------:R-:W-:-:S02]  /*86e0*/  IMAD R62, R107, R44, RZ ;  /* 0x0000002c6b3e7224 */ /* 0x000fc400078e02ff */
[-C--:B------:R-:W-:Y:S02]  /*86f0*/  IMAD R64, R105, R44.reuse, RZ ;  /* 0x0000002c69407224 */ /* 0x080fe400078e02ff */
[-C--:B------:R-:W-:Y:S02]  /*8700*/  IMAD R66, R103, R44.reuse, RZ ;  /* 0x0000002c67427224 */ /* 0x080fe400078e02ff */
[-C--:B------:R-:W-:Y:S01]  /*8710*/  IMAD R45, R69, R44.reuse, RZ ;  /* 0x0000002c452d7224 */ /* 0x080fe200078e02ff */
[----:B------:R-:W-:Y:S01]  /*8720*/  STS.128 [R88], R20 ;  /* 0x0000001458007388 */ /* 0x000fe20000000c00 */
[-C--:B------:R-:W-:Y:S02]  /*8730*/  IMAD R68, R101, R44.reuse, RZ ;  /* 0x0000002c65447224 */ /* 0x080fe400078e02ff */
[-C--:B------:R-:W-:Y:S01]  /*8740*/  IMAD R70, R99, R44.reuse, RZ ;  /* 0x0000002c63467224 */ /* 0x080fe200078e02ff */
[----:B------:R-:W-:Y:S01]  /*8750*/  STS.128 [R88+0x400], R32 ;  /* 0x0004002058007388 */ /* 0x000fe20000000c00 */
[----:B------:R-:W-:Y:S06]  /*8760*/  BAR.SYNC.DEFER_BLOCKING 0x0 ;  /* 0x0000000000007b1d */ /* 0x000fec0000010000 */
[----:B------:R-:W4:Y:S04]  /*8770*/  LDS.128 R40, [R0] ;  /* 0x0000000000287984 */ /* 0x000f280000000c00 */
[----:B------:R-:W-:Y:S01]  /*8780*/  LDS.128 R20, [R0+0x800] ;  /* 0x0008000000147984 */ /* 0x000fe20000000c00 */
[----:B------:R-:W-:Y:S06]  /*8790*/  BAR.SYNC.DEFER_BLOCKING 0x0 ;  /* 0x0000000000007b1d */ /* 0x000fec0000010000 */
[----:B------:R-:W-:Y:S04]  /*87a0*/  STS.128 [R88], R24 ;  /* 0x0000001858007388 */ /* 0x000fe80000000c00 */
[----:B------:R-:W-:Y:S01]  /*87b0*/  STS.128 [R88+0x400], R28 ;  /* 0x0004001c58007388 */ /* 0x000fe20000000c00 */
[----:B------:R-:W-:Y:S06]  /*87c0*/  BAR.SYNC.DEFER_BLOCKING 0x0 ;  /* 0x0000000000007b1d */ /* 0x000fec0000010000 */
[----:B------:R-:W1:Y:S04]  /*87d0*/  LDS.128 R36, [R0] ;  /* 0x0000000000247984 */ /* 0x000e680000000c00 */
[----:B------:R-:W-:Y:S01]  /*87e0*/  LDS.128 R28, [R0+0x800] ;  /* 0x00080000001c7984 */ /* 0x000fe20000000c00 */
[----:B------:R-:W-:Y:S06]  /*87f0*/  BAR.SYNC.DEFER_BLOCKING 0x0 ;  /* 0x0000000000007b1d */ /* 0x000fec0000010000 */
[----:B------:R2:W-:Y:S04]  /*8800*/  STS.128 [R88], R48 ;  /* 0x0000003058007388 */ /* 0x0005e80000000c00 */
[----:B------:R3:W-:Y:S01]  /*8810*/  STS.128 [R88+0x400], R52 ;  /* 0x0004003458007388 */ /* 0x0007e20000000c00 */
[----:B------:R-:W-:Y:S01]  /*8820*/  BAR.SYNC.DEFER_BLOCKING 0x0 ;  /* 0x0000000000007b1d */ /* 0x000fe20000010000 */
[-C--:B--2---:R-:W-:Y:S01]  /*8830*/  IMAD R48, R115, R44.reuse, RZ ;  /* 0x0000002c73307224 */ /* 0x084fe200078e02ff */
[-C--:B------:R-:W-:Y:S01]  /*8840*/  LEA R50, P4, R46, R3.reuse, 0x2 ;  /* 0x000000032e327211 */ /* 0x080fe200078810ff */
[----:B------:R-:W-:Y:S01]  /*8850*/  IMAD R49, R113, R44, RZ ;  /* 0x0000002c71317224 */ /* 0x000fe200078e02ff */
[----:B---3--:R-:W-:-:S02]  /*8860*/  LEA R52, P5, R47, R3, 0x2 ;  /* 0x000000032f347211 */ /* 0x008fc400078a10ff */
[-C--:B------:R-:W-:Y:S02]  /*8870*/  LEA.HI.X.SX32 R51, R46, R2.reuse, 0x2, P4 ;  /* 0x000000022e337211 */ /* 0x080fe400020f16ff */
[CC--:B------:R-:W-:Y:S02]  /*8880*/  LEA R54, P3, R48.reuse, R3.reuse, 0x2 ;  /* 0x0000000330367211 */ /* 0x0c0fe400078610ff */
[-C--:B------:R-:W-:Y:S02]  /*8890*/  LEA R56, P4, R49, R3.reuse, 0x2 ;  /* 0x0000000331387211 */ /* 0x080fe400078810ff */
[-C--:B------:R-:W-:Y:S02]  /*88a0*/  LEA.HI.X.SX32 R53, R47, R2.reuse, 0x2, P5 ;  /* 0x000000022f357211 */ /* 0x080fe400028f16ff */
[----:B------:R-:W-:Y:S01]  /*88b0*/  LEA R58, P5, R59, R3, 0x2 ;  /* 0x000000033b3a7211 */ /* 0x000fe200078a10ff */
[----:B------:R-:W2:Y:S01]  /*88c0*/  LDS.128 R32, [R0] ;  /* 0x0000000000207984 */ /* 0x000ea20000000c00 */
[----:B------:R-:W-:-:S02]  /*88d0*/  LEA.HI.X.SX32 R55, R48, R2, 0x2, P3 ;  /* 0x0000000230377211 */ /* 0x000fc400018f16ff */
[----:B------:R-:W-:Y:S01]  /*88e0*/  LEA.HI.X.SX32 R57, R49, R2, 0x2, P4 ;  /* 0x0000000231397211 */ /* 0x000fe200020f16ff */
[----:B------:R-:W-:Y:S01]  /*88f0*/  LDS.128 R24, [R0+0x800] ;  /* 0x0008000000187984 */ /* 0x000fe20000000c00 */
[----:B------:R-:W-:Y:S01]  /*8900*/  BAR.SYNC.DEFER_BLOCKING 0x0 ;  /* 0x0000000000007b1d */ /* 0x000fe20000010000 */
[-C--:B------:R-:W-:Y:S01]  /*8910*/  LEA R90, P3, R60, R3.reuse, 0x2 ;  /* 0x000000033c5a7211 */ /* 0x080fe200078610ff */
[----:B------:R-:W-:Y:S01]  /*8920*/  IMAD R49, R117, R44, RZ ;  /* 0x0000002c75317224 */ /* 0x000fe200078e02ff */
[-C--:B------:R-:W-:Y:S02]  /*8930*/  LEA R92, P4, R62, R3.reuse, 0x2 ;  /* 0x000000033e5c7211 */ /* 0x080fe400078810ff */
[-C--:B------:R-:W-:Y:S02]  /*8940*/  LEA.HI.X.SX32 R59, R59, R2.reuse, 0x2, P5 ;  /* 0x000000023b3b7211 */ /* 0x080fe400028f16ff */
[----:B------:R-:W-:Y:S02]  /*8950*/  LEA R94, P5, R64, R3, 0x2 ;  /* 0x00000003405e7211 */ /* 0x000fe400078a10ff */
[----:B------:R-:W-:-:S02]  /*8960*/  LEA.HI.X.SX32 R91, R60, R2, 0x2, P3 ;  /* 0x000000023c5b7211 */ /* 0x000fc400018f16ff */
[-C--:B------:R-:W-:Y:S02]  /*8970*/  LEA.HI.X.SX32 R93, R62, R2.reuse, 0x2, P4 ;  /* 0x000000023e5d7211 */ /* 0x080fe400020f16ff */
[-C--:B------:R-:W-:Y:S02]  /*8980*/  LEA R60, P4, R66, R3.reuse, 0x2 ;  /* 0x00000003423c7211 */ /* 0x080fe400078810ff */
[-C--:B------:R-:W-:Y:S02]  /*8990*/  LEA.HI.X.SX32 R95, R64, R2.reuse, 0x2, P5 ;  /* 0x00000002405f7211 */ /* 0x080fe400028f16ff */
[-C--:B------:R-:W-:Y:S02]  /*89a0*/  LEA R46, P5, R45, R3.reuse, 0x2 ;  /* 0x000000032d2e7211 */ /* 0x080fe400078a10ff */
[----:B------:R-:W-:Y:S02]  /*89b0*/  ISETP.LT.AND P3, PT, R117, UR11, !P0 ;  /* 0x0000000b75007c0c */ /* 0x000fe4000c761270 */
[-C--:B------:R-:W-:Y:S01]  /*89c0*/  LEA.HI.X.SX32 R47, R45, R2.reuse, 0x2, P5 ;  /* 0x000000022d2f7211 */ /* 0x080fe200028f16ff */
[----:B------:R-:W-:Y:S01]  /*89d0*/  IMAD R45, R44, 0x20, R45 ;  /* 0x000000202c2d7824 */ /* 0x000fe200078e022d */
[C---:B------:R-:W-:Y:S01]  /*89e0*/  LEA R48, P5, R49.reuse, R3, 0x2 ;  /* 0x0000000331307211 */ /* 0x040fe200078a10ff */
[----:B------:R3:W-:Y:S03]  /*89f0*/  STS.128 [R88], R120 ;  /* 0x0000007858007388 */ /* 0x0007e60000000c00 */
[----:B------:R-:W-:-:S02]  /*8a00*/  LEA.HI.X.SX32 R49, R49, R2, 0x2, P5 ;  /* 0x0000000231317211 */ /* 0x000fc400028f16ff */
[----:B------:R-:W-:Y:S01]  /*8a10*/  ISETP.LT.AND P5, PT, R115, UR11, !P0 ;  /* 0x0000000b73007c0c */ /* 0x000fe2000c7a1270 */
[----:B---3--:R-:W-:Y:S01]  /*8a20*/  IMAD.MOV.U32 R120, RZ, RZ, R61 ;  /* 0x000000ffff787224 */ /* 0x008fe200078e003d */
[-C--:B------:R-:W-:Y:S01]  /*8a30*/  LEA.HI.X.SX32 R61, R66, R2.reuse, 0x2, P4 ;  /* 0x00000002423d7211 */ /* 0x080fe200020f16ff */
[----:B------:R-:W-:Y:S01]  /*8a40*/  IMAD.MOV.U32 R121, RZ, RZ, R63 ;  /* 0x000000ffff797224 */ /* 0x000fe200078e003f */
[CC--:B------:R-:W-:Y:S01]  /*8a50*/  LEA R62, P4, R68.reuse, R3.reuse, 0x2 ;  /* 0x00000003443e7211 */ /* 0x0c0fe200078810ff */
[----:B------:R-:W-:Y:S02]  /*8a60*/  IMAD.MOV.U32 R122, RZ, RZ, R65 ;  /* 0x000000ffff7a7224 */ /* 0x000fe400078e0041 */
[----:B------:R-:W-:Y:S01]  /*8a70*/  IMAD.MOV.U32 R123, RZ, RZ, R67 ;  /* 0x000000ffff7b7224 */ /* 0x000fe200078e0043 */
[----:B------:R-:W-:Y:S02]  /*8a80*/  LEA.HI.X.SX32 R63, R68, R2, 0x2, P4 ;  /* 0x00000002443f7211 */ /* 0x000fe400020f16ff */
[----:B------:R-:W-:-:S02]  /*8a90*/  LEA R64, P4, R70, R3, 0x2 ;  /* 0x0000000346407211 */ /* 0x000fc400078810ff */
[----:B------:R-:W-:Y:S02]  /*8aa0*/  STS.128 [R88+0x400], R120 ;  /* 0x0004007858007388 */ /* 0x000fe40000000c00 */
[----:B------:R-:W-:Y:S01]  /*8ab0*/  LEA.HI.X.SX32 R65, R70, R2, 0x2, P4 ;  /* 0x0000000246417211 */ /* 0x000fe200020f16ff */
[----:B------:R-:W-:Y:S01]  /*8ac0*/  BAR.SYNC.DEFER_BLOCKING 0x0 ;  /* 0x0000000000007b1d */ /* 0x000fe20000010000 */
[----:B------:R-:W-:-:S05]  /*8ad0*/  ISETP.LT.AND P4, PT, R113, UR11, !P0 ;  /* 0x0000000b71007c0c */ /* 0x000fca000c781270 */
[----:B-1----:R1:W-:Y:S01]  /*8ae0*/  @P2 STG.E desc[UR20][R46.64], R76 ;  /* 0x0000004c2e002986 */ /* 0x0023e2000c101914 */
[----:B------:R-:W-:-:S03]  /*8af0*/  ISETP.LT.AND P2, PT, R111, UR11, !P0 ;  /* 0x0000000b6f007c0c */ /* 0x000fc6000c741270 */
[----:B------:R-:W-:Y:S01]  /*8b00*/  @P3 STG.E desc[UR20][R48.64], R77 ;  /* 0x0000004d30003986 */ /* 0x000fe2000c101914 */
[----:B------:R-:W-:-:S03]  /*8b10*/  ISETP.LT.AND P3, PT, R109, UR11, !P0 ;  /* 0x0000000b6d007c0c */ /* 0x000fc6000c761270 */
[----:B------:R3:W-:Y:S01]  /*8b20*/  @P1 STG.E desc[UR20][R50.64], R78 ;  /* 0x0000004e32001986 */ /* 0x0007e2000c101914 */
[----:B------:R-:W-:-:S03]  /*8b30*/  ISETP.LT.AND P1, PT, R107, UR11, !P0 ;  /* 0x0000000b6b007c0c */ /* 0x000fc6000c721270 */
[----:B------:R2:W-:Y:S01]  /*8b40*/  @P6 STG.E desc[UR20][R52.64], R79 ;  /* 0x0000004f34006986 */ /* 0x0005e2000c101914 */
[----:B------:R-:W-:Y:S01]  /*8b50*/  ISETP.LT.AND P6, PT, R105, UR11, !P0 ;  /* 0x0000000b69007c0c */ /* 0x000fe2000c7c1270 */
[----:B-1----:R-:W-:Y:S01]  /*8b60*/  IMAD R47, R97, R44, RZ ;  /* 0x0000002c612f7224 */ /* 0x002fe200078e02ff */
[----:B------:R-:W-:Y:S01]  /*8b70*/  LOP3.LUT R46, R69, 0x20, RZ, 0xfc, !PT ;  /* 0x00000020452e7812 */ /* 0x000fe200078efcff */
[----:B------:R1:W-:Y:S01]  /*8b80*/  @P5 STG.E desc[UR20][R54.64], R80 ;  /* 0x0000005036005986 */ /* 0x0003e2000c101914 */
[----:B------:R-:W-:-:S03]  /*8b90*/  ISETP.LT.AND P5, PT, R103, UR11, !P0 ;  /* 0x0000000b67007c0c */ /* 0x000fc6000c7a1270 */
[----:B------:R-:W-:Y:S01]  /*8ba0*/  @P4 STG.E desc[UR20][R56.64], R81 ;  /* 0x0000005138004986 */ /* 0x000fe2000c101914 */
[----:B------:R-:W-:Y:S02]  /*8bb0*/  ISETP.LT.AND P4, PT, R101, UR11, !P0 ;  /* 0x0000000b65007c0c */ /* 0x000fe4000c781270 */
[----:B---3--:R-:W-:Y:S01]  /*8bc0*/  LOP3.LUT R51, R69, 0x22, RZ, 0xfc, !PT ;  /* 0x0000002245337812 */ /* 0x008fe200078efcff */
[----:B------:R-:W-:Y:S01]  /*8bd0*/  @P2 STG.E desc[UR20][R58.64], R82 ;  /* 0x000000523a002986 */ /* 0x000fe2000c101914 */
[----:B------:R-:W-:Y:S02]  /*8be0*/  ISETP.LT.AND P2, PT, R99, UR11, !P0 ;  /* 0x0000000b63007c0c */ /* 0x000fe4000c741270 */
[C---:B--2---:R-:W-:Y:S01]  /*8bf0*/  LOP3.LUT R52, R69.reuse, 0x24, RZ, 0xfc, !PT ;  /* 0x0000002445347812 */ /* 0x044fe200078efcff */
[----:B------:R-:W-:Y:S01]  /*8c00*/  @P3 STG.E desc[UR20][R90.64], R83 ;  /* 0x000000535a003986 */ /* 0x000fe2000c101914 */
[----:B------:R-:W-:Y:S01]  /*8c10*/  ISETP.LT.AND P3, PT, R46, UR11, !P0 ;  /* 0x0000000b2e007c0c */ /* 0x000fe2000c761270 */
[----:B-1----:R-:W-:Y:S01]  /*8c20*/  IMAD R55, R44, 0x2, R45 ;  /* 0x000000022c377824 */ /* 0x002fe200078e022d */
[----:B------:R-:W-:Y:S01]  /*8c30*/  LOP3.LUT R53, R69, 0x26, RZ, 0xfc, !PT ;  /* 0x0000002645357812 */ /* 0x000fe200078efcff */
[----:B------:R-:W-:Y:S01]  /*8c40*/  @P1 STG.E desc[UR20][R92.64], R84 ;  /* 0x000000545c001986 */ /* 0x000fe2000c101914 */
[----:B------:R-:W-:-:S02]  /*8c50*/  ISETP.LT.AND P1, PT, R97, UR11, !P0 ;  /* 0x0000000b61007c0c */ /* 0x000fc4000c721270 */
[----:B------:R-:W-:Y:S01]  /*8c60*/  LOP3.LUT R54, R69, 0x28, RZ, 0xfc, !PT ;  /* 0x0000002845367812 */ /* 0x000fe200078efcff */
[----:B------:R-:W-:Y:S01]  /*8c70*/  @P6 STG.E desc[UR20][R94.64], R85 ;  /* 0x000000555e006986 */ /* 0x000fe2000c101914 */
[----:B------:R-:W-:-:S03]  /*8c80*/  ISETP.LT.AND P6, PT, R53, UR11, !P0 ;  /* 0x0000000b35007c0c */ /* 0x000fc6000c7c1270 */
[----:B------:R-:W-:Y:S01]  /*8c90*/  @P5 STG.E desc[UR20][R60.64], R86 ;  /* 0x000000563c005986 */ /* 0x000fe2000c101914 */
[----:B------:R-:W-:-:S03]  /*8ca0*/  LEA R46, P5, R47, R3, 0x2 ;  /* 0x000000032f2e7211 */ /* 0x000fc600078a10ff */
[----:B------:R-:W-:Y:S01]  /*8cb0*/  @P4 STG.E desc[UR20][R62.64], R87 ;  /* 0x000000573e004986 */ /* 0x000fe2000c101914 */
[----:B------:R-:W-:Y:S02]  /*8cc0*/  LEA.HI.X.SX32 R47, R47, R2, 0x2, P5 ;  /* 0x000000022f2f7211 */ /* 0x000fe400028f16ff */
[----:B------:R-:W-:Y:S01]  /*8cd0*/  ISETP.LT.AND P5, PT, R71, UR11, !P0 ;  /* 0x0000000b47007c0c */ /* 0x000fe2000c7a1270 */
[----:B-----5:R-:W-:Y:S01]  /*8ce0*/  @P2 STG.E desc[UR20][R64.64], R72 ;  /* 0x0000004840002986 */ /* 0x020fe2000c101914 */
[C---:B------:R-:W-:Y:S01]  /*8cf0*/  ISETP.LT.AND P2, PT, R89.reuse, UR11, !P0 ;  /* 0x0000000b59007c0c */ /* 0x040fe2000c741270 */
[-C--:B------:R-:W-:Y:S02]  /*8d00*/  IMAD R89, R89, R44.reuse, RZ ;  /* 0x0000002c59597224 */ /* 0x080fe400078e02ff */
[----:B------:R-:W-:Y:S01]  /*8d10*/  IMAD R71, R71, R44, RZ ;  /* 0x0000002c47477224 */ /* 0x000fe200078e02ff */
[----:B------:R1:W-:Y:S02]  /*8d20*/  @P1 STG.E desc[UR20][R46.64], R73 ;  /* 0x000000492e001986 */ /* 0x0003e4000c101914 */
[----:B------:R-:W-:-:S02]  /*8d30*/  LEA R48, P1, R89, R3, 0x2 ;  /* 0x0000000359307211 */ /* 0x000fc400078210ff */
[-C--:B------:R-:W-:Y:S02]  /*8d40*/  LEA R50, P4, R71, R3.reuse, 0x2 ;  /* 0x0000000347327211 */ /* 0x080fe400078810ff */
[-C--:B------:R-:W-:Y:S02]  /*8d50*/  LEA.HI.X.SX32 R49, R89, R2.reuse, 0x2, P1 ;  /* 0x0000000259317211 */ /* 0x080fe400008f16ff */
[----:B------:R-:W-:Y:S02]  /*8d60*/  ISETP.LT.AND P1, PT, R51, UR11, !P0 ;  /* 0x0000000b33007c0c */ /* 0x000fe4000c721270 */
[----:B------:R-:W-:Y:S01]  /*8d70*/  LEA.HI.X.SX32 R51, R71, R2, 0x2, P4 ;  /* 0x0000000247337211 */ /* 0x000fe200020f16ff */
[----:B------:R2:W-:Y:S01]  /*8d80*/  @P2 STG.E desc[UR20][R48.64], R74 ;  /* 0x0000004a30002986 */ /* 0x0005e2000c101914 */
[----:B------:R-:W-:Y:S02]  /*8d90*/  ISETP.LT.AND P4, PT, R52, UR11, !P0 ;  /* 0x0000000b34007c0c */ /* 0x000fe4000c781270 */
[-C--:B-1----:R-:W-:Y:S01]  /*8da0*/  LEA R46, P2, R45, R3.reuse, 0x2 ;  /* 0x000000032d2e7211 */ /* 0x082fe200078410ff */
[----:B------:R1:W-:Y:S01]  /*8db0*/  @P5 STG.E desc[UR20][R50.64], R75 ;  /* 0x0000004b32005986 */ /* 0x0003e2000c101914 */
[----:B------:R-:W-:-:S02]  /*8dc0*/  LEA R52, P5, R55, R3, 0x2 ;  /* 0x0000000337347211 */ /* 0x000fc400078a10ff */
[-C--:B------:R-:W-:Y:S02]  /*8dd0*/  LEA.HI.X.SX32 R47, R45, R2.reuse, 0x2, P2 ;  /* 0x000000022d2f7211 */ /* 0x080fe400010f16ff */
[----:B------:R-:W-:Y:S01]  /*8de0*/  LEA.HI.X.SX32 R53, R55, R2, 0x2, P5 ;  /* 0x0000000237357211 */ /* 0x000fe200028f16ff */
[----:B------:R-:W-:Y:S01]  /*8df0*/  IMAD R55, R44, 0x2, R55 ;  /* 0x000000022c377824 */ /* 0x000fe200078e0237 */
[----:B------:R-:W-:Y:S01]  /*8e00*/  ISETP.LT.AND P2, PT, R54, UR11, !P0 ;  /* 0x0000000b36007c0c */ /* 0x000fe2000c741270 */
[----:B----4-:R3:W-:Y:S01]  /*8e10*/  @P3 STG.E desc[UR20][R46.64], R40 ;  /* 0x000000282e003986 */ /* 0x0107e2000c101914 */
[----:B------:R-:W-:Y:S01]  /*8e20*/  LOP3.LUT R54, R69, 0x2c, RZ, 0xfc, !PT ;  /* 0x0000002c45367812 */ /* 0x000fe200078efcff */
[----:B------:R-:W-:Y:S02]  /*8e30*/  IMAD R45, R44, 0x2, R55 ;  /* 0x000000022c2d7824 */ /* 0x000fe400078e0237 */
[----:B------:R4:W-:Y:S01]  /*8e40*/  @P1 STG.E desc[UR20][R52.64], R41 ;  /* 0x0000002934001986 */ /* 0x0009e2000c101914 */
[----:B--2---:R-:W-:-:S02]  /*8e50*/  LEA R48, P1, R55, R3, 0x2 ;  /* 0x0000000337307211 */ /* 0x004fc400078210ff */
[----:B-1----:R-:W-:Y:S02]  /*8e60*/  LOP3.LUT R51, R69, 0x2a, RZ, 0xfc, !PT ;  /* 0x0000002a45337812 */ /* 0x002fe400078efcff */
[----:B------:R-:W-:Y:S02]  /*8e70*/  LEA R50, P3, R45, R3, 0x2 ;  /* 0x000000032d327211 */ /* 0x000fe400078610ff */
[-C--:B------:R-:W-:Y:S01]  /*8e80*/  LEA.HI.X.SX32 R49, R55, R2.reuse, 0x2, P1 ;  /* 0x0000000237317211 */ /* 0x080fe200008f16ff */
[C---:B------:R-:W-:Y:S01]  /*8e90*/  IMAD R55, R44.reuse, 0x2, R45 ;  /* 0x000000022c377824 */ /* 0x040fe200078e022d */
[----:B------:R-:W-:Y:S02]  /*8ea0*/  ISETP.LT.AND P5, PT, R51, UR11, !P0 ;  /* 0x0000000b33007c0c */ /* 0x000fe4000c7a1270 */
[----:B------:R-:W-:Y:S01]  /*8eb0*/  LEA.HI.X.SX32 R51, R45, R2, 0x2, P3 ;  /* 0x000000022d337211 */ /* 0x000fe200018f16ff */
[----:B------:R-:W-:Y:S01]  /*8ec0*/  IMAD R45, R44, 0x2, R55 ;  /* 0x000000022c2d7824 */ /* 0x000fe200078e0237 */
[----:B------:R1:W-:Y:S01]  /*8ed0*/  @P4 STG.E desc[UR20][R48.64], R42 ;  /* 0x0000002a30004986 */ /* 0x0003e2000c101914 */
[----:B---3--:R-:W-:-:S02]  /*8ee0*/  LOP3.LUT R47, R69, 0x2e, RZ, 0xfc, !PT ;  /* 0x0000002e452f7812 */ /* 0x008fc400078efcff */
[-C--:B------:R-:W-:Y:S01]  /*8ef0*/  LEA R40, P3, R55, R3.reuse, 0x2 ;  /* 0x0000000337287211 */ /* 0x080fe200078610ff */
[----:B------:R2:W-:Y:S01]  /*8f00*/  @P6 STG.E desc[UR20][R50.64], R43 ;  /* 0x0000002b32006986 */ /* 0x0005e2000c101914 */
[-C--:B------:R-:W-:Y:S02]  /*8f10*/  LEA R46, P6, R45, R3.reuse, 0x2 ;  /* 0x000000032d2e7211 */ /* 0x080fe400078c10ff */
[----:B------:R-:W-:Y:S02]  /*8f20*/  ISETP.LT.AND P4, PT, R47, UR11, !P0 ;  /* 0x0000000b2f007c0c */ /* 0x000fe4000c781270 */
[-C--:B----4-:R-:W-:Y:S02]  /*8f30*/  LEA.HI.X.SX32 R41, R55, R2.reuse, 0x2, P3 ;  /* 0x0000000237297211 */ /* 0x090fe400018f16ff */
[----:B------:R-:W-:Y:S01]  /*8f40*/  LEA.HI.X.SX32 R47, R45, R2, 0x2, P6 ;  /* 0x000000022d2f7211 */ /* 0x000fe200030f16ff */
[----:B------:R-:W-:Y:S01]  /*8f50*/  IMAD R45, R44, 0x2, R45 ;  /* 0x000000022c2d7824 */ /* 0x000fe200078e022d */
[----:B------:R-:W-:Y:S01]  /*8f60*/  LOP3.LUT R52, R69, 0x30, RZ, 0xfc, !PT ;  /* 0x0000003045347812 */ /* 0x000fe200078efcff */
[----:B------:R-:W-:Y:S01]  /*8f70*/  @P2 STG.E desc[UR20][R40.64], R36 ;  /* 0x0000002428002986 */ /* 0x000fe2000c101914 */
[----:B------:R-:W-:Y:S01]  /*8f80*/  ISETP.LT.AND P1, PT, R54, UR11, !P0 ;  /* 0x0000000b36007c0c */ /* 0x000fe2000c721270 */
[----:B-1----:R-:W-:Y:S01]  /*8f90*/  IMAD R49, R44, 0x2, R45 ;  /* 0x000000022c317824 */ /* 0x002fe200078e022d */
[----:B------:R-:W-:Y:S01]  /*8fa0*/  LEA R42, P2, R45, R3, 0x2 ;  /* 0x000000032d2a7211 */ /* 0x000fe200078410ff */
[----:B------:R1:W-:Y:S01]  /*8fb0*/  @P5 STG.E desc[UR20][R46.64], R37 ;  /* 0x000000252e005986 */ /* 0x0003e2000c101914 */
[----:B------:R-:W-:-:S02]  /*8fc0*/  ISETP.LT.AND P3, PT, R52, UR11, !P0 ;  /* 0x0000000b34007c0c */ /* 0x000fc4000c761270 */
[-C--:B--2---:R-:W-:Y:S01]  /*8fd0*/  LEA.HI.X.SX32 R43, R45, R2.reuse, 0x2, P2 ;  /* 0x000000022d2b7211 */ /* 0x084fe200010f16ff */
[C---:B------:R-:W-:Y:S01]  /*8fe0*/  IMAD R45, R44.reuse, 0x2, R49 ;  /* 0x000000022c2d7824 */ /* 0x040fe200078e0231 */
[----:B------:R-:W2:Y:S01]  /*8ff0*/  LDS.128 R52, [R0] ;  /* 0x0000000000347984 */ /* 0x000ea20000000c00 */
[----:B------:R-:W-:Y:S02]  /*9000*/  LEA R48, P6, R49, R3, 0x2 ;  /* 0x0000000331307211 */ /* 0x000fe400078c10ff */
[----:B------:R-:W-:Y:S02]  /*9010*/  LOP3.LUT R51, R69, 0x32, RZ, 0xfc, !PT ;  /* 0x0000003245337812 */ /* 0x000fe400078efcff */
[----:B------:R-:W-:Y:S01]  /*9020*/  LEA.HI.X.SX32 R49, R49, R2, 0x2, P6 ;  /* 0x0000000231317211 */ /* 0x000fe200030f16ff */
[----:B------:R3:W-:Y:S01]  /*9030*/  @P1 STG.E desc[UR20][R42.64], R38 ;  /* 0x000000262a001986 */ /* 0x0007e2000c101914 */
[----:B-1----:R-:W-:Y:S01]  /*9040*/  IMAD R47, R44, 0x2, R45 ;  /* 0x000000022c2f7824 */ /* 0x002fe200078e022d */
[----:B------:R-:W-:-:S02]  /*9050*/  ISETP.LT.AND P5, PT, R51, UR11, !P0 ;  /* 0x0000000b33007c0c */ /* 0x000fc4000c7a1270 */
[----:B------:R-:W-:Y:S01]  /*9060*/  LOP3.LUT R41, R69, 0x36, RZ, 0xfc, !PT ;  /* 0x0000003645297812 */ /* 0x000fe200078efcff */
[----:B------:R1:W-:Y:S01]  /*9070*/  @P4 STG.E desc[UR20][R48.64], R39 ;  /* 0x0000002730004986 */ /* 0x0003e2000c101914 */
[-C--:B------:R-:W-:Y:S02]  /*9080*/  LEA R40, P6, R47, R3.reuse, 0x2 ;  /* 0x000000032f287211 */ /* 0x080fe400078c10ff */
[----:B------:R-:W-:Y:S02]  /*9090*/  LEA R36, P1, R45, R3, 0x2 ;  /* 0x000000032d247211 */ /* 0x000fe400078210ff */
[----:B------:R-:W-:Y:S02]  /*90a0*/  ISETP.LT.AND P4, PT, R41, UR11, !P0 ;  /* 0x0000000b29007c0c */ /* 0x000fe4000c781270 */
[----:B------:R-:W-:Y:S02]  /*90b0*/  LOP3.LUT R50, R69, 0x34, RZ, 0xfc, !PT ;  /* 0x0000003445327812 */ /* 0x000fe400078efcff */
[-C--:B------:R-:W-:Y:S01]  /*90c0*/  LEA.HI.X.SX32 R41, R47, R2.reuse, 0x2, P6 ;  /* 0x000000022f297211 */ /* 0x080fe200030f16ff */
[----:B------:R-:W-:Y:S01]  /*90d0*/  IMAD R47, R44, 0x2, R47 ;  /* 0x000000022c2f7824 */ /* 0x000fe200078e022f */
[----:B------:R-:W-:-:S02]  /*90e0*/  LEA.HI.X.SX32 R37, R45, R2, 0x2, P1 ;  /* 0x000000022d257211 */ /* 0x000fc400008f16ff */
[----:B------:R-:W-:Y:S01]  /*90f0*/  ISETP.LT.AND P2, PT, R50, UR11, !P0 ;  /* 0x0000000b32007c0c */ /* 0x000fe2000c741270 */
[C---:B---3--:R-:W-:Y:S01]  /*9100*/  IMAD R43, R44.reuse, 0x2, R47 ;  /* 0x000000022c2b7824 */ /* 0x048fe200078e022f */
[----:B------:R-:W-:Y:S01]  /*9110*/  LOP3.LUT R45, R69, 0x3a, RZ, 0xfc, !PT ;  /* 0x0000003a452d7812 */ /* 0x000fe200078efcff */
[----:B------:R3:W-:Y:S01]  /*9120*/  @P3 STG.E desc[UR20][R36.64], R32 ;  /* 0x0000002024003986 */ /* 0x0007e2000c101914 */
[-C--:B------:R-:W-:Y:S02]  /*9130*/  LEA R38, P3, R47, R3.reuse, 0x2 ;  /* 0x000000032f267211 */ /* 0x080fe400078610ff */
[----:B------:R-:W-:Y:S01]  /*9140*/  LOP3.LUT R46, R69, 0x38, RZ, 0xfc, !PT ;  /* 0x00000038452e7812 */ /* 0x000fe200078efcff */
[----:B------:R4:W-:Y:S01]  /*9150*/  @P5 STG.E desc[UR20][R40.64], R33 ;  /* 0x0000002128005986 */ /* 0x0009e2000c101914 */
[----:B------:R-:W-:Y:S01]  /*9160*/  ISETP.LT.AND P5, PT, R45, UR11, !P0 ;  /* 0x0000000b2d007c0c */ /* 0x000fe2000c7a1270 */
[----:B------:R-:W-:Y:S01]  /*9170*/  IMAD R45, R44, 0x2, R43 ;  /* 0x000000022c2d7824 */ /* 0x000fe200078e022b */
[----:B------:R-:W-:-:S02]  /*9180*/  LEA R42, P6, R43, R3, 0x2 ;  /* 0x000000032b2a7211 */ /* 0x000fc400078c10ff */
[-C--:B-1----:R-:W-:Y:S02]  /*9190*/  LEA.HI.X.SX32 R39, R47, R2.reuse, 0x2, P3 ;  /* 0x000000022f277211 */ /* 0x082fe400018f16ff */
[----:B------:R-:W-:Y:S02]  /*91a0*/  ISETP.LT.AND P1, PT, R46, UR11, !P0 ;  /* 0x0000000b2e007c0c */ /* 0x000fe4000c721270 */
[----:B------:R-:W-:Y:S01]  /*91b0*/  LEA.HI.X.SX32 R43, R43, R2, 0x2, P6 ;  /* 0x000000022b2b7211 */ /* 0x000fe200030f16ff */
[----:B------:R1:W-:Y:S01]  /*91c0*/  @P2 STG.E desc[UR20][R38.64], R34 ;  /* 0x0000002226002986 */ /* 0x0003e2000c101914 */
[----:B---3--:R-:W-:Y:S01]  /*91d0*/  LOP3.LUT R37, R69, 0x3e, RZ, 0xfc, !PT ;  /* 0x0000003e45257812 */ /* 0x008fe200078efcff */
[----:B----4-:R-:W-:Y:S01]  /*91e0*/  IMAD R41, R44, 0x2, R45 ;  /* 0x000000022c297824 */ /* 0x010fe200078e022d */
[----:B------:R-:W-:Y:S01]  /*91f0*/  LEA R32, P2, R45, R3, 0x2 ;  /* 0x000000032d207211 */ /* 0x000fe200078410ff */
[----:B------:R3:W-:Y:S01]  /*9200*/  @P4 STG.E desc[UR20][R42.64], R35 ;  /* 0x000000232a004986 */ /* 0x0007e2000c101914 */
[----:B------:R-:W-:-:S02]  /*9210*/  ISETP.LT.AND P4, PT, R37, UR11, !P0 ;  /* 0x0000000b25007c0c */ /* 0x000fc4000c781270 */
[-C--:B------:R-:W-:Y:S02]  /*9220*/  LEA R36, P6, R41, R3.reuse, 0x2 ;  /* 0x0000000329247211 */ /* 0x080fe400078c10ff */
[-C--:B------:R-:W-:Y:S02]  /*9230*/  LEA.HI.X.SX32 R33, R45, R2.reuse, 0x2, P2 ;  /* 0x000000022d217211 */ /* 0x080fe400010f16ff */
[----:B------:R-:W-:Y:S01]  /*9240*/  LEA.HI.X.SX32 R37, R41, R2, 0x2, P6 ;  /* 0x0000000229257211 */ /* 0x000fe200030f16ff */
[C---:B------:R-:W-:Y:S01]  /*9250*/  IMAD R41, R44.reuse, 0x2, R41 ;  /* 0x000000022c297824 */ /* 0x040fe200078e0229 */
[C---:B------:R-:W-:Y:S01]  /*9260*/  LOP3.LUT R46, R69.reuse, 0x3c, RZ, 0xfc, !PT ;  /* 0x0000003c452e7812 */ /* 0x040fe200078efcff */
[----:B--2---:R-:W-:Y:S01]  /*9270*/  @P1 STG.E desc[UR20][R32.64], R52 ;  /* 0x0000003420001986 */ /* 0x004fe2000c101914 */
[----:B------:R-:W-:Y:S01]  /*9280*/  LOP3.LUT R40, R69, 0x40, RZ, 0xfc, !PT ;  /* 0x0000004045287812 */ /* 0x000fe200078efcff */
[----:B-1----:R-:W-:Y:S01]  /*9290*/  IMAD R39, R44, 0x2, R41 ;  /* 0x000000022c277824 */ /* 0x002fe200078e0229 */
[----:B------:R-:W-:Y:S01]  /*92a0*/  LEA R34, P1, R41, R3, 0x2 ;  /* 0x0000000329227211 */ /* 0x000fe200078210ff */
[----:B------:R1:W-:Y:S01]  /*92b0*/  @P5 STG.E desc[UR20][R36.64], R53 ;  /* 0x0000003524005986 */ /* 0x0003e2000c101914 */
[----:B------:R-:W-:-:S02]  /*92c0*/  ISETP.LT.AND P3, PT, R46, UR11, !P0 ;  /* 0x0000000b2e007c0c */ /* 0x000fc4000c761270 */
[-C--:B---3--:R-:W-:Y:S01]  /*92d0*/  LEA.HI.X.SX32 R35, R41, R2.reuse, 0x2, P1 ;  /* 0x0000000229237211 */ /* 0x088fe200008f16ff */
[C---:B------:R-:W-:Y:S01]  /*92e0*/  IMAD R41, R44.reuse, 0x2, R39 ;  /* 0x000000022c297824 */ /* 0x040fe200078e0227 */
[----:B------:R-:W-:Y:S02]  /*92f0*/  LEA R38, P6, R39, R3, 0x2 ;  /* 0x0000000327267211 */ /* 0x000fe400078c10ff */
[----:B------:R-:W-:Y:S01]  /*9300*/  LOP3.LUT R42, R69, 0x42, RZ, 0xfc, !PT ;  /* 0x00000042452a7812 */ /* 0x000fe200078efcff */
[----:B------:R-:W-:Y:S01]  /*9310*/  IMAD R43, R44, 0x2, R41 ;  /* 0x000000022c2b7824 */ /* 0x000fe200078e0229 */
[----:B------:R-:W-:Y:S02]  /*9320*/  ISETP.LT.AND P2, PT, R40, UR11, !P0 ;  /* 0x0000000b28007c0c */ /* 0x000fe4000c741270 */
[----:B------:R-:W-:Y:S02]  /*9330*/  LEA.HI.X.SX32 R39, R39, R2, 0x2, P6 ;  /* 0x0000000227277211 */ /* 0x000fe400030f16ff */
[----:B------:R-:W-:Y:S01]  /*9340*/  ISETP.LT.AND P5, PT, R42, UR11, !P0 ;  /* 0x0000000b2a007c0c */ /* 0x000fe2000c7a1270 */
[----:B------:R-:W-:Y:S01]  /*9350*/  @P3 STG.E desc[UR20][R34.64], R54 ;  /* 0x0000003622003986 */ /* 0x000fe2000c101914 */
[----:B-1----:R-:W-:-:S02]  /*9360*/  LOP3.LUT R37, R69, 0x46, RZ, 0xfc, !PT ;  /* 0x0000004645257812 */ /* 0x002fc400078efcff */
[-C--:B------:R-:W-:Y:S01]  /*9370*/  LEA R36, P6, R43, R3.reuse, 0x2 ;  /* 0x000000032b247211 */ /* 0x080fe200078c10ff */
[----:B------:R1:W-:Y:S01]  /*9380*/  @P4 STG.E desc[UR20][R38.64], R55 ;  /* 0x0000003726004986 */ /* 0x0003e2000c101914 */
[----:B------:R-:W-:Y:S02]  /*9390*/  LEA R32, P3, R41, R3, 0x2 ;  /* 0x0000000329207211 */ /* 0x000fe400078610ff */
[----:B------:R-:W-:Y:S02]  /*93a0*/  ISETP.LT.AND P4, PT, R37, UR11, !P0 ;  /* 0x0000000b25007c0c */ /* 0x000fe4000c781270 */
[----:B------:R-:W-:Y:S02]  /*93b0*/  LOP3.LUT R40, R69, 0x44, RZ, 0xfc, !PT ;  /* 0x0000004445287812 */ /* 0x000fe400078efcff */
[-C--:B------:R-:W-:Y:S01]  /*93c0*/  LEA.HI.X.SX32 R37, R43, R2.reuse, 0x2, P6 ;  /* 0x000000022b257211 */ /* 0x080fe200030f16ff */
[----:B------:R-:W-:Y:S01]  /*93d0*/  IMAD R43, R44, 0x2, R43 ;  /* 0x000000022c2b7824 */ /* 0x000fe200078e022b */
[----:B------:R-:W-:-:S02]  /*93e0*/  LEA.HI.X.SX32 R33, R41, R2, 0x2, P3 ;  /* 0x0000000229217211 */ /* 0x000fc400018f16ff */
[----:B------:R-:W-:Y:S01]  /*93f0*/  ISETP.LT.AND P1, PT, R40, UR11, !P0 ;  /* 0x0000000b28007c0c */ /* 0x000fe2000c721270 */
[C---:B-1----:R-:W-:Y:S01]  /*9400*/  IMAD R39, R44.reuse, 0x2, R43 ;  /* 0x000000022c277824 */ /* 0x042fe200078e022b */
        /* <DEDUP_REMOVED lines=8> */
[-C--:B------:R-:W-:Y:S02]  /*9490*/  LEA.HI.X.SX32 R35, R43, R2.reuse, 0x2, P2 ;  /* 0x000000022b237211 */ /* 0x080fe400010f16ff */
[----:B------:R-:W-:Y:S02]  /*94a0*/  ISETP.LT.AND P3, PT, R40, UR11, !P0 ;  /* 0x0000000b28007c0c */ /* 0x000fe4000c761270 */
[----:B------:R-:W-:Y:S01]  /*94b0*/  LEA.HI.X.SX32 R39, R39, R2, 0x2, P6 ;  /* 0x0000000227277211 */ /* 0x000fe200030f16ff */
[----:B------:R3:W-:Y:S01]  /*94c0*/  @P1 STG.E desc[UR20][R34.64], R6 ;  /* 0x0000000622001986 */ /* 0x0007e2000c101914 */
[----:B-1----:R-:W-:Y:S01]  /*94d0*/  LOP3.LUT R33, R69, 0x4e, RZ, 0xfc, !PT ;  /* 0x0000004e45217812 */ /* 0x002fe200078efcff */
[----:B--2---:R-:W-:Y:S01]  /*94e0*/  IMAD R37, R44, 0x2, R41 ;  /* 0x000000022c257824 */ /* 0x004fe200078e0229 */
        /* <DEDUP_REMOVED lines=8> */
[----:B------:R-:W-:Y:S01]  /*9570*/  @P3 STG.E desc[UR20][R4.64], R8 ;  /* 0x0000000804003986 */ /* 0x000fe2000c101914 */
[----:B------:R-:W-:Y:S01]  /*9580*/  LOP3.LUT R36, R69, 0x50, RZ, 0xfc, !PT ;  /* 0x0000005045247812 */ /* 0x000fe200078efcff */
[----:B---3--:R-:W-:Y:S01]  /*9590*/  IMAD R35, R44, 0x2, R37 ;  /* 0x000000022c237824 */ /* 0x008fe200078e0225 */
[----:B------:R-:W-:Y:S01]  /*95a0*/  ISETP.LT.AND P2, PT, R40, UR11, !P0 ;  /* 0x0000000b28007c0c */ /* 0x000fe2000c741270 */
[----:B------:R2:W-:Y:S01]  /*95b0*/  @P5 STG.E desc[UR20][R32.64], R9 ;  /* 0x0000000920005986 */ /* 0x0005e2000c101914 */
[----:B------:R-:W-:-:S02]  /*95c0*/  LEA R6, P3, R37, R3, 0x2 ;  /* 0x0000000325067211 */ /* 0x000fc400078610ff */
[----:B------:R-:W-:Y:S02]  /*95d0*/  LEA R34, P6, R35, R3, 0x2 ;  /* 0x0000000323227211 */ /* 0x000fe400078c10ff */
[-C--:B-1----:R-:W-:Y:S01]  /*95e0*/  LEA.HI.X.SX32 R7, R37, R2.reuse, 0x2, P3 ;  /* 0x0000000225077211 */ /* 0x082fe200018f16ff */
[----:B------:R-:W-:Y:S01]  /*95f0*/  IMAD R37, R44, 0x2, R35 ;  /* 0x000000022c257824 */ /* 0x000fe200078e0223 */
[----:B------:R-:W-:Y:S02]  /*9600*/  ISETP.LT.AND P1, PT, R36, UR11, !P0 ;  /* 0x0000000b24007c0c */ /* 0x000fe4000c721270 */
[----:B------:R-:W-:Y:S02]  /*9610*/  LEA.HI.X.SX32 R35, R35, R2, 0x2, P6 ;  /* 0x0000000223237211 */ /* 0x000fe400030f16ff */
[C---:B------:R-:W-:Y:S01]  /*9620*/  LOP3.LUT R38, R69.reuse, 0x52, RZ, 0xfc, !PT ;  /* 0x0000005245267812 */ /* 0x040fe200078efcff */
[----:B--2---:R-:W-:Y:S01]  /*9630*/  IMAD R33, R44, 0x2, R37 ;  /* 0x000000022c217824 */ /* 0x004fe200078e0225 */
[----:B------:R-:W-:Y:S01]  /*9640*/  @P2 STG.E desc[UR20][R6.64], R10 ;  /* 0x0000000a06002986 */ /* 0x000fe2000c101914 */
[----:B------:R-:W-:-:S02]  /*9650*/  LOP3.LUT R9, R69, 0x56, RZ, 0xfc, !PT ;  /* 0x0000005645097812 */ /* 0x000fc400078efcff */
[-C--:B------:R-:W-:Y:S01]  /*9660*/  LEA R4, P2, R37, R3.reuse, 0x2 ;  /* 0x0000000325047211 */ /* 0x080fe200078410ff */
[----:B------:R1:W-:Y:S01]  /*9670*/  @P4 STG.E desc[UR20][R34.64], R11 ;  /* 0x0000000b22004986 */ /* 0x0003e2000c101914 */
[-C--:B------:R-:W-:Y:S02]  /*9680*/  LEA R8, P6, R33, R3.reuse, 0x2 ;  /* 0x0000000321087211 */ /* 0x080fe400078c10ff */
[----:B------:R-:W-:Y:S02]  /*9690*/  ISETP.LT.AND P4, PT, R9, UR11, !P0 ;  /* 0x0000000b09007c0c */ /* 0x000fe4000c781270 */
[----:B------:R-:W-:Y:S02]  /*96a0*/  LOP3.LUT R36, R69, 0x54, RZ, 0xfc, !PT ;  /* 0x0000005445247812 */ /* 0x000fe400078efcff */
[-C--:B------:R-:W-:Y:S02]  /*96b0*/  LEA.HI.X.SX32 R5, R37, R2.reuse, 0x2, P2 ;  /* 0x0000000225057211 */ /* 0x080fe400010f16ff */
[----:B------:R-:W-:Y:S01]  /*96c0*/  LEA.HI.X.SX32 R9, R33, R2, 0x2, P6 ;  /* 0x0000000221097211 */ /* 0x000fe200030f16ff */
[----:B------:R-:W-:Y:S01]  /*96d0*/  IMAD R33, R44, 0x2, R33 ;  /* 0x000000022c217824 */ /* 0x000fe200078e0221 */
[----:B------:R-:W-:Y:S01]  /*96e0*/  ISETP.LT.AND P5, PT, R38, UR11, !P0 ;  /* 0x0000000b26007c0c */ /* 0x000fe2000c7a1270 */
[----:B------:R2:W-:Y:S01]  /*96f0*/  @P1 STG.E desc[UR20][R4.64], R12 ;  /* 0x0000000c04001986 */ /* 0x0005e2000c101914 */
[----:B------:R-:W-:Y:S01]  /*9700*/  ISETP.LT.AND P3, PT, R36, UR11, !P0 ;  /* 0x0000000b24007c0c */ /* 0x000fe2000c761270 */
[----:B-1----:R-:W-:Y:S01]  /*9710*/  IMAD R11, R44, 0x2, R33 ;  /* 0x000000022c0b7824 */ /* 0x002fe200078e0221 */
[----:B------:R-:W-:-:S02]  /*9720*/  LEA R6, P1, R33, R3, 0x2 ;  /* 0x0000000321067211 */ /* 0x000fc400078210ff */
[----:B------:R-:W-:Y:S02]  /*9730*/  LOP3.LUT R32, R69, 0x58, RZ, 0xfc, !PT ;  /* 0x0000005845207812 */ /* 0x000fe400078efcff */
[-C--:B------:R-:W-:Y:S02]  /*9740*/  LEA R10, P6, R11, R3.reuse, 0x2 ;  /* 0x000000030b0a7211 */ /* 0x080fe400078c10ff */
[-C--:B------:R-:W-:Y:S01]  /*9750*/  LEA.HI.X.SX32 R7, R33, R2.reuse, 0x2, P1 ;  /* 0x0000000221077211 */ /* 0x080fe200008f16ff */
[----:B------:R-:W-:Y:S01]  /*9760*/  IMAD R33, R44, 0x2, R11 ;  /* 0x000000022c217824 */ /* 0x000fe200078e020b */
[----:B------:R-:W-:Y:S01]  /*9770*/  LEA.HI.X.SX32 R11, R11, R2, 0x2, P6 ;  /* 0x000000020b0b7211 */ /* 0x000fe200030f16ff */
[----:B------:R1:W-:Y:S01]  /*9780*/  @P5 STG.E desc[UR20][R8.64], R13 ;  /* 0x0000000d08005986 */ /* 0x0003e2000c101914 */
[----:B------:R-:W-:Y:S02]  /*9790*/  ISETP.LT.AND P2, PT, R32, UR11, !P0 ;  /* 0x0000000b20007c0c */ /* 0x000fe4000c741270 */
[----:B------:R-:W-:Y:S01]  /*97a0*/  LOP3.LUT R34, R69, 0x5a, RZ, 0xfc, !PT ;  /* 0x0000005a45227812 */ /* 0x000fe200078efcff */
[----:B------:R3:W-:Y:S01]  /*97b0*/  @P3 STG.E desc[UR20][R6.64], R14 ;  /* 0x0000000e06003986 */ /* 0x0007e2000c101914 */
[----:B--2---:R-:W-:-:S02]  /*97c0*/  LEA R4, P3, R33, R3, 0x2 ;  /* 0x0000000321047211 */ /* 0x004fc400078610ff */
[----:B------:R-:W-:Y:S01]  /*97d0*/  LOP3.LUT R32, R69, 0x5c, RZ, 0xfc, !PT ;  /* 0x0000005c45207812 */ /* 0x000fe200078efcff */
[----:B------:R2:W-:Y:S01]  /*97e0*/  @P4 STG.E desc[UR20][R10.64], R15 ;  /* 0x0000000f0a004986 */ /* 0x0005e2000c101914 */
[----:B------:R-:W-:Y:S02]  /*97f0*/  LEA.HI.X.SX32 R5, R33, R2, 0x2, P3 ;  /* 0x0000000221057211 */ /* 0x000fe400018f16ff */
[----:B------:R-:W-:Y:S01]  /*9800*/  ISETP.LT.AND P5, PT, R34, UR11, !P0 ;  /* 0x0000000b22007c0c */ /* 0x000fe2000c7a1270 */
[----:B-1----:R-:W-:Y:S01]  /*9810*/  IMAD R13, R44, 0x2, R33 ;  /* 0x000000022c0d7824 */ /* 0x002fe200078e0221 */
[----:B------:R-:W-:Y:S01]  /*9820*/  LOP3.LUT R9, R69, 0x5e, RZ, 0xfc, !PT ;  /* 0x0000005e45097812 */ /* 0x000fe200078efcff */
[----:B------:R1:W-:Y:S01]  /*9830*/  @P2 STG.E desc[UR20][R4.64], R16 ;  /* 0x0000001004002986 */ /* 0x0003e2000c101914 */
[----:B------:R-:W-:Y:S02]  /*9840*/  ISETP.LT.AND P1, PT, R32, UR11, !P0 ;  /* 0x0000000b20007c0c */ /* 0x000fe4000c721270 */
[----:B------:R-:W-:-:S02]  /*9850*/  LEA R8, P4, R13, R3, 0x2 ;  /* 0x000000030d087211 */ /* 0x000fc400078810ff */
[----:B------:R-:W-:Y:S02]  /*9860*/  ISETP.LT.AND P3, PT, R9, UR11, !P0 ;  /* 0x0000000b09007c0c */ /* 0x000fe4000c761270 */
[----:B------:R-:W-:Y:S01]  /*9870*/  LEA.HI.X.SX32 R9, R13, R2, 0x2, P4 ;  /* 0x000000020d097211 */ /* 0x000fe200020f16ff */
[C---:B------:R-:W-:Y:S01]  /*9880*/  IMAD R13, R44.reuse, 0x2, R13 ;  /* 0x000000022c0d7824 */ /* 0x040fe200078e020d */
[C---:B------:R-:W-:Y:S02]  /*9890*/  LOP3.LUT R12, R69.reuse, 0x60, RZ, 0xfc, !PT ;  /* 0x00000060450c7812 */ /* 0x040fe400078efcff */
[----:B---3--:R-:W-:Y:S01]  /*98a0*/  LOP3.LUT R14, R69, 0x62, RZ, 0xfc, !PT ;  /* 0x00000062450e7812 */ /* 0x008fe200078efcff */
[----:B--2---:R-:W-:Y:S01]  /*98b0*/  IMAD R11, R44, 0x2, R13 ;  /* 0x000000022c0b7824 */ /* 0x004fe200078e020d */
[----:B------:R-:W-:Y:S01]  /*98c0*/  LEA R6, P2, R13, R3, 0x2 ;  /* 0x000000030d067211 */ /* 0x000fe200078410ff */
[----:B------:R2:W-:Y:S01]  /*98d0*/  @P5 STG.E desc[UR20][R8.64], R17 ;  /* 0x0000001108005986 */ /* 0x0005e2000c101914 */
[----:B------:R-:W-:-:S02]  /*98e0*/  ISETP.LT.AND P4, PT, R12, UR11, !P0 ;  /* 0x0000000b0c007c0c */ /* 0x000fc4000c781270 */
[-C--:B------:R-:W-:Y:S01]  /*98f0*/  LEA.HI.X.SX32 R7, R13, R2.reuse, 0x2, P2 ;  /* 0x000000020d077211 */ /* 0x080fe200010f16ff */
[----:B------:R-:W-:Y:S01]  /*9900*/  IMAD R13, R44, 0x2, R11 ;  /* 0x000000022c0d7824 */ /* 0x000fe200078e020b */
[CC--:B------:R-:W-:Y:S02]  /*9910*/  LEA R10, P6, R11.reuse, R3.reuse, 0x2 ;  /* 0x000000030b0a7211 */ /* 0x0c0fe400078c10ff */
[----:B------:R-:W-:Y:S01]  /*9920*/  ISETP.LT.AND P5, PT, R14, UR11, !P0 ;  /* 0x0000000b0e007c0c */ /* 0x000fe2000c7a1270 */
[----:B------:R-:W-:Y:S01]  /*9930*/  IMAD R15, R44, 0x2, R13 ;  /* 0x000000022c0f7824 */ /* 0x000fe200078e020d */
[----:B------:R-:W-:Y:S01]  /*9940*/  LEA.HI.X.SX32 R11, R11, R2, 0x2, P6 ;  /* 0x000000020b0b7211 */ /* 0x000fe200030f16ff */
[----:B------:R-:W-:Y:S01]  /*9950*/  @P1 STG.E desc[UR20][R6.64], R18 ;  /* 0x0000001206001986 */ /* 0x000fe2000c101914 */
[-C--:B-1----:R-:W-:Y:S02]  /*9960*/  LEA R4, P1, R13, R3.reuse, 0x2 ;  /* 0x000000030d047211 */ /* 0x082fe400078210ff */
[----:B--2---:R-:W-:Y:S01]  /*9970*/  LOP3.LUT R9, R69, 0x66, RZ, 0xfc, !PT ;  /* 0x0000006645097812 */ /* 0x004fe200078efcff */
[----:B------:R1:W-:Y:S01]  /*9980*/  @P3 STG.E desc[UR20][R10.64], R19 ;  /* 0x000000130a003986 */ /* 0x0003e2000c101914 */
[----:B------:R-:W-:-:S02]  /*9990*/  LEA R8, P6, R15, R3, 0x2 ;  /* 0x000000030f087211 */ /* 0x000fc400078c10ff */
[----:B------:R-:W-:Y:S02]  /*99a0*/  ISETP.LT.AND P3, PT, R9, UR11, !P0 ;  /* 0x0000000b09007c0c */ /* 0x000fe4000c761270 */
[-C--:B------:R-:W-:Y:S01]  /*99b0*/  LEA.HI.X.SX32 R9, R15, R2.reuse, 0x2, P6 ;  /* 0x000000020f097211 */ /* 0x080fe200030f16ff */
[C---:B------:R-:W-:Y:S01]  /*99c0*/  IMAD R15, R44.reuse, 0x2, R15 ;  /* 0x000000022c0f7824 */ /* 0x040fe200078e020f */
[----:B------:R-:W-:Y:S02]  /*99d0*/  LEA.HI.X.SX32 R5, R13, R2, 0x2, P1 ;  /* 0x000000020d057211 */ /* 0x000fe400008f16ff */
[C---:B------:R-:W-:Y:S02]  /*99e0*/  LOP3.LUT R12, R69.reuse, 0x64, RZ, 0xfc, !PT ;  /* 0x00000064450c7812 */ /* 0x040fe400078efcff */
[----:B------:R-:W-:Y:S01]  /*99f0*/  LOP3.LUT R13, R69, 0x6a, RZ, 0xfc, !PT ;  /* 0x0000006a450d7812 */ /* 0x000fe200078efcff */
[----:B-1----:R-:W-:Y:S01]  /*9a00*/  IMAD R11, R44, 0x2, R15 ;  /* 0x000000022c0b7824 */ /* 0x002fe200078e020f */
[----:B------:R-:W-:Y:S01]  /*9a10*/  ISETP.LT.AND P2, PT, R12, UR11, !P0 ;  /* 0x0000000b0c007c0c */ /* 0x000fe2000c741270 */
[----:B------:R1:W-:Y:S01]  /*9a20*/  @P4 STG.E desc[UR20][R4.64], R20 ;  /* 0x0000001404004986 */ /* 0x0003e2000c101914 */
[----:B------:R-:W-:-:S02]  /*9a30*/  LEA R6, P4, R15, R3, 0x2 ;  /* 0x000000030f067211 */ /* 0x000fc400078810ff */
[-C--:B------:R-:W-:Y:S01]  /*9a40*/  LEA R10, P6, R11, R3.reuse, 0x2 ;  /* 0x000000030b0a7211 */ /* 0x080fe200078c10ff */
[----:B------:R2:W-:Y:S01]  /*9a50*/  @P5 STG.E desc[UR20][R8.64], R21 ;  /* 0x0000001508005986 */ /* 0x0005e2000c101914 */
[----:B------:R-:W-:Y:S01]  /*9a60*/  ISETP.LT.AND P5, PT, R13, UR11, !P0 ;  /* 0x0000000b0d007c0c */ /* 0x000fe2000c7a1270 */
[C---:B------:R-:W-:Y:S01]  /*9a70*/  IMAD R13, R44.reuse, 0x2, R11 ;  /* 0x000000022c0d7824 */ /* 0x040fe200078e020b */
[-C--:B------:R-:W-:Y:S02]  /*9a80*/  LEA.HI.X.SX32 R7, R15, R2.reuse, 0x2, P4 ;  /* 0x000000020f077211 */ /* 0x080fe400020f16ff */
[----:B------:R-:W-:Y:S01]  /*9a90*/  LEA.HI.X.SX32 R11, R11, R2, 0x2, P6 ;  /* 0x000000020b0b7211 */ /* 0x000fe200030f16ff */
[----:B------:R-:W-:Y:S01]  /*9aa0*/  IMAD R15, R44, 0x2, R13 ;  /* 0x000000022c0f7824 */ /* 0x000fe200078e020d */
[----:B------:R-:W-:Y:S01]  /*9ab0*/  LOP3.LUT R12, R69, 0x68, RZ, 0xfc, !PT ;  /* 0x00000068450c7812 */ /* 0x000fe200078efcff */
[----:B------:R-:W-:Y:S01]  /*9ac0*/  @P2 STG.E desc[UR20][R6.64], R22 ;  /* 0x0000001606002986 */ /* 0x000fe2000c101914 */
[----:B-1----:R-:W-:-:S02]  /*9ad0*/  LEA R4, P2, R13, R3, 0x2 ;  /* 0x000000030d047211 */ /* 0x002fc400078410ff */
[----:B------:R-:W-:Y:S01]  /*9ae0*/  ISETP.LT.AND P1, PT, R12, UR11, !P0 ;  /* 0x0000000b0c007c0c */ /* 0x000fe2000c721270 */
[----:B------:R1:W-:Y:S01]  /*9af0*/  @P3 STG.E desc[UR20][R10.64], R23 ;  /* 0x000000170a003986 */ /* 0x0003e2000c101914 */
[----:B--2---:R-:W-:Y:S02]  /*9b00*/  LOP3.LUT R9, R69, 0x6e, RZ, 0xfc, !PT ;  /* 0x0000006e45097812 */ /* 0x004fe400078efcff */
[----:B------:R-:W-:Y:S01]  /*9b10*/  LEA R8, P6, R15, R3, 0x2 ;  /* 0x000000030f087211 */ /* 0x000fe200078c10ff */
[----:B------:R-:W2:Y:S01]  /*9b20*/  LDS.128 R20, [R0+0x800] ;  /* 0x0008000000147984 */ /* 0x000ea20000000c00 */
[----:B------:R-:W-:Y:S02]  /*9b30*/  ISETP.LT.AND P3, PT, R9, UR11, !P0 ;  /* 0x0000000b09007c0c */ /* 0x000fe4000c761270 */
[-C--:B------:R-:W-:Y:S01]  /*9b40*/  LEA.HI.X.SX32 R9, R15, R2.reuse, 0x2, P6 ;  /* 0x000000020f097211 */ /* 0x080fe200030f16ff */
[----:B------:R-:W-:Y:S01]  /*9b50*/  IMAD R15, R44, 0x2, R15 ;  /* 0x000000022c0f7824 */ /* 0x000fe200078e020f */
[----:B------:R-:W-:-:S02]  /*9b60*/  LEA.HI.X.SX32 R5, R13, R2, 0x2, P2 ;  /* 0x000000020d057211 */ /* 0x000fc400010f16ff */
[C---:B------:R-:W-:Y:S01]  /*9b70*/  LOP3.LUT R12, R69.reuse, 0x6c, RZ, 0xfc, !PT ;  /* 0x0000006c450c7812 */ /* 0x040fe200078efcff */
[----:B------:R-:W-:Y:S01]  /*9b80*/  IMAD R13, R44, 0x2, R15 ;  /* 0x000000022c0d7824 */ /* 0x000fe200078e020f */
[----:B-1----:R-:W-:Y:S01]  /*9b90*/  LOP3.LUT R11, R69, 0x74, RZ, 0xfc, !PT ;  /* 0x00000074450b7812 */ /* 0x002fe200078efcff */
[----:B------:R-:W-:Y:S01]  /*9ba0*/  @P1 STG.E desc[UR20][R4.64], R28 ;  /* 0x0000001c04001986 */ /* 0x000fe2000c101914 */
[----:B------:R-:W-:Y:S02]  /*9bb0*/  ISETP.LT.AND P4, PT, R12, UR11, !P0 ;  /* 0x0000000b0c007c0c */ /* 0x000fe4000c781270 */
[-C--:B------:R-:W-:Y:S01]  /*9bc0*/  LEA R10, P6, R13, R3.reuse, 0x2 ;  /* 0x000000030d0a7211 */ /* 0x080fe200078c10ff */
[----:B------:R1:W-:Y:S01]  /*9bd0*/  @P5 STG.E desc[UR20][R8.64], R29 ;  /* 0x0000001d08005986 */ /* 0x0003e2000c101914 */
[----:B------:R-:W-:Y:S02]  /*9be0*/  LOP3.LUT R12, R69, 0x70, RZ, 0xfc, !PT ;  /* 0x00000070450c7812 */ /* 0x000fe400078efcff */
[----:B------:R-:W-:-:S02]  /*9bf0*/  LEA R6, P1, R15, R3, 0x2 ;  /* 0x000000030f067211 */ /* 0x000fc400078210ff */
[----:B------:R-:W-:Y:S02]  /*9c00*/  ISETP.LT.AND P5, PT, R11, UR11, !P0 ;  /* 0x0000000b0b007c0c */ /* 0x000fe4000c7a1270 */
[-C--:B------:R-:W-:Y:S01]  /*9c10*/  LEA.HI.X.SX32 R11, R13, R2.reuse, 0x2, P6 ;  /* 0x000000020d0b7211 */ /* 0x080fe200030f16ff */
[----:B------:R-:W-:Y:S01]  /*9c20*/  IMAD R13, R44, 0x2, R13 ;  /* 0x000000022c0d7824 */ /* 0x000fe200078e020d */
[----:B------:R-:W-:Y:S02]  /*9c30*/  ISETP.LT.AND P2, PT, R12, UR11, !P0 ;  /* 0x0000000b0c007c0c */ /* 0x000fe4000c741270 */
[----:B------:R-:W-:Y:S01]  /*9c40*/  LOP3.LUT R12, R69, 0x72, RZ, 0xfc, !PT ;  /* 0x00000072450c7812 */ /* 0x000fe200078efcff */
[----:B-1----:R-:W-:Y:S01]  /*9c50*/  IMAD R9, R44, 0x2, R13 ;  /* 0x000000022c097824 */ /* 0x002fe200078e020d */
[----:B------:R-:W-:Y:S02]  /*9c60*/  LEA.HI.X.SX32 R7, R15, R2, 0x2, P1 ;  /* 0x000000020f077211 */ /* 0x000fe400008f16ff */
[----:B------:R-:W-:-:S02]  /*9c70*/  ISETP.LT.AND P1, PT, R12, UR11, !P0 ;  /* 0x0000000b0c007c0c */ /* 0x000fc4000c721270 */
[-C--:B------:R-:W-:Y:S01]  /*9c80*/  LEA R8, P6, R9, R3.reuse, 0x2 ;  /* 0x0000000309087211 */ /* 0x080fe200078c10ff */
[----:B------:R1:W-:Y:S01]  /*9c90*/  @P4 STG.E desc[UR20][R6.64], R30 ;  /* 0x0000001e06004986 */ /* 0x0003e2000c101914 */
[C---:B------:R-:W-:Y:S02]  /*9ca0*/  LOP3.LUT R12, R69.reuse, 0x76, RZ, 0xfc, !PT ;  /* 0x00000076450c7812 */ /* 0x040fe400078efcff */
[----:B------:R-:W-:Y:S01]  /*9cb0*/  LOP3.LUT R0, R69, 0x7e, RZ, 0xfc, !PT ;  /* 0x0000007e45007812 */ /* 0x000fe200078efcff */
[----:B------:R3:W-:Y:S01]  /*9cc0*/  @P3 STG.E desc[UR20][R10.64], R31 ;  /* 0x0000001f0a003986 */ /* 0x0007e2000c101914 */
[C---:B------:R-:W-:Y:S02]  /*9cd0*/  LEA R4, P3, R13.reuse, R3, 0x2 ;  /* 0x000000030d047211 */ /* 0x040fe400078610ff */
[----:B------:R-:W-:Y:S02]  /*9ce0*/  ISETP.LT.AND P4, PT, R12, UR11, !P0 ;  /* 0x0000000b0c007c0c */ /* 0x000fe4000c781270 */
[----:B------:R-:W-:-:S02]  /*9cf0*/  LEA.HI.X.SX32 R5, R13, R2, 0x2, P3 ;  /* 0x000000020d057211 */ /* 0x000fc400018f16ff */
[----:B------:R-:W-:Y:S01]  /*9d00*/  LOP3.LUT R12, R69, 0x78, RZ, 0xfc, !PT ;  /* 0x00000078450c7812 */ /* 0x000fe200078efcff */
[C---:B-1----:R-:W-:Y:S01]  /*9d10*/  IMAD R7, R44.reuse, 0x2, R9 ;  /* 0x000000022c077824 */ /* 0x042fe200078e0209 */
[----:B------:R-:W-:Y:S01]  /*9d20*/  LEA.HI.X.SX32 R9, R9, R2, 0x2, P6 ;  /* 0x0000000209097211 */ /* 0x000fe200030f16ff */
[----:B------:R1:W-:Y:S01]  /*9d30*/  @P2 STG.E desc[UR20][R4.64], R24 ;  /* 0x0000001804002986 */ /* 0x0003e2000c101914 */
[C---:B------:R-:W-:Y:S01]  /*9d40*/  LOP3.LUT R6, R69.reuse, 0x7a, RZ, 0xfc, !PT ;  /* 0x0000007a45067812 */ /* 0x040fe200078efcff */
[----:B---3--:R-:W-:Y:S01]  /*9d50*/  IMAD R11, R44, 0x2, R7 ;  /* 0x000000022c0b7824 */ /* 0x008fe200078e0207 */
[----:B------:R-:W-:Y:S01]  /*9d60*/  LOP3.LUT R69, R69, 0x7c, RZ, 0xfc, !PT ;  /* 0x0000007c45457812 */ /* 0x000fe200078efcff */
[----:B------:R3:W-:Y:S01]  /*9d70*/  @P1 STG.E desc[UR20][R8.64], R25 ;  /* 0x0000001908001986 */ /* 0x0007e2000c101914 */
[----:B------:R-:W-:Y:S01]  /*9d80*/  ISETP.LT.AND P2, PT, R6, UR11, !P0 ;  /* 0x0000000b06007c0c */ /* 0x000fe2000c741270 */
[----:B------:R-:W-:Y:S01]  /*9d90*/  IMAD R13, R44, 0x2, R11 ;  /* 0x000000022c0d7824 */ /* 0x000fe200078e020b */
[----:B------:R-:W-:-:S02]  /*9da0*/  LEA R6, P6, R7, R3, 0x2 ;  /* 0x0000000307067211 */ /* 0x000fc400078c10ff */
[-C--:B------:R-:W-:Y:S01]  /*9db0*/  LEA R10, P1, R11, R3.reuse, 0x2 ;  /* 0x000000030b0a7211 */ /* 0x080fe200078210ff */
[C---:B------:R-:W-:Y:S01]  /*9dc0*/  IMAD R15, R44.reuse, 0x2, R13 ;  /* 0x000000022c0f7824 */ /* 0x040fe200078e020d */
[-C--:B------:R-:W-:Y:S02]  /*9dd0*/  LEA.HI.X.SX32 R7, R7, R2.reuse, 0x2, P6 ;  /* 0x0000000207077211 */ /* 0x080fe400030f16ff */
[-C--:B------:R-:W-:Y:S01]  /*9de0*/  LEA.HI.X.SX32 R11, R11, R2.reuse, 0x2, P1 ;  /* 0x000000020b0b7211 */ /* 0x080fe200008f16ff */
[C---:B------:R-:W-:Y:S01]  /*9df0*/  IMAD R17, R44.reuse, 0x2, R15 ;  /* 0x000000022c117824 */ /* 0x040fe200078e020f */
[-C--:B-1----:R-:W-:Y:S01]  /*9e00*/  LEA R4, P6, R13, R3.reuse, 0x2 ;  /* 0x000000030d047211 */ /* 0x082fe200078c10ff */
[----:B------:R1:W-:Y:S01]  /*9e10*/  @P5 STG.E desc[UR20][R6.64], R26 ;  /* 0x0000001a06005986 */ /* 0x0003e2000c101914 */
[----:B---3--:R-:W-:Y:S01]  /*9e20*/  LEA R8, P1, R15, R3, 0x2 ;  /* 0x000000030f087211 */ /* 0x008fe200078210ff */
[----:B------:R-:W-:Y:S01]  /*9e30*/  IMAD R44, R44, 0x2, R17 ;  /* 0x000000022c2c7824 */ /* 0x000fe200078e0211 */
[----:B------:R-:W-:Y:S01]  /*9e40*/  ISETP.LT.AND P3, PT, R12, UR11, !P0 ;  /* 0x0000000b0c007c0c */ /* 0x000fe2000c761270 */
[----:B------:R1:W-:Y:S01]  /*9e50*/  @P4 STG.E desc[UR20][R10.64], R27 ;  /* 0x0000001b0a004986 */ /* 0x0003e2000c101914 */
[----:B------:R-:W-:-:S02]  /*9e60*/  LEA.HI.X.SX32 R5, R13, R2, 0x2, P6 ;  /* 0x000000020d057211 */ /* 0x000fc400030f16ff */
[-C--:B------:R-:W-:Y:S02]  /*9e70*/  LEA.HI.X.SX32 R9, R15, R2.reuse, 0x2, P1 ;  /* 0x000000020f097211 */ /* 0x080fe400008f16ff */
[-C--:B------:R-:W-:Y:S02]  /*9e80*/  LEA R12, P6, R17, R3.reuse, 0x2 ;  /* 0x00000003110c7211 */ /* 0x080fe400078c10ff */
[----:B------:R-:W-:Y:S02]  /*9e90*/  ISETP.LT.AND P1, PT, R69, UR11, !P0 ;  /* 0x0000000b45007c0c */ /* 0x000fe4000c721270 */
[----:B------:R-:W-:Y:S02]  /*9ea0*/  ISETP.LT.AND P0, PT, R0, UR11, !P0 ;  /* 0x0000000b00007c0c */ /* 0x000fe4000c701270 */
[----:B------:R-:W-:Y:S01]  /*9eb0*/  LEA.HI.X.SX32 R13, R17, R2, 0x2, P6 ;  /* 0x00000002110d7211 */ /* 0x000fe200030f16ff */
[----:B--2---:R1:W-:Y:S01]  /*9ec0*/  @P3 STG.E desc[UR20][R4.64], R20 ;  /* 0x0000001404003986 */ /* 0x0043e2000c101914 */
[----:B------:R-:W-:-:S03]  /*9ed0*/  LEA R14, P6, R44, R3, 0x2 ;  /* 0x000000032c0e7211 */ /* 0x000fc600078c10ff */
[----:B------:R1:W-:Y:S01]  /*9ee0*/  @P2 STG.E desc[UR20][R8.64], R21 ;  /* 0x0000001508002986 */ /* 0x0003e2000c101914 */
[----:B------:R-:W-:-:S03]  /*9ef0*/  LEA.HI.X.SX32 R15, R44, R2, 0x2, P6 ;  /* 0x000000022c0f7211 */ /* 0x000fc600030f16ff */
[----:B------:R1:W-:Y:S04]  /*9f00*/  @P1 STG.E desc[UR20][R12.64], R22 ;  /* 0x000000160c001986 */ /* 0x0003e8000c101914 */
[----:B------:R1:W-:Y:S01]  /*9f10*/  @P0 STG.E desc[UR20][R14.64], R23 ;  /* 0x000000170e000986 */ /* 0x0003e2000c101914 */
[----:B------:R-:W-:Y:S06]  /*9f20*/  BAR.SYNC.DEFER_BLOCKING 0x0 ;  /* 0x0000000000007b1d */ /* 0x000fec0000010000 */
[----:B------:R-:W-:Y:S05]  /*9f30*/  BRA.U UP0, `(.L_x_13) ;  /* 0x0000000100a07547 */ /* 0x000fea000b800000 */
[----:B------:R-:W2:Y:S01]  /*9f40*/  S2UR UR5, SR_CgaCtaId ;  /* 0x00000000000579c3 */ /* 0x000ea20000008800 */
[----:B------:R-:W-:Y:S01]  /*9f50*/  NOP ;  /* 0x0000000000007918 */ /* 0x000fe20000000000 */
[----:B------:R-:W-:Y:S01]  /*9f60*/  UMOV UR4, 0x50 ;  /* 0x0000005000047882 */ /* 0x000fe20000000000 */
[----:B------:R-:W-:Y:S02]  /*9f70*/  IMAD.U32 R0, RZ, RZ, UR22 ;  /* 0x00000016ff007e24 */ /* 0x000fe4000f8e00ff */
[----:B------:R-:W-:Y:S02]  /*9f80*/  IMAD.MOV.U32 R3, RZ, RZ, 0xf ;  /* 0x0000000fff037424 */ /* 0x000fe400078e00ff */
[----:B-1----:R-:W-:Y:S01]  /*9f90*/  IMAD.MOV.U32 R7, RZ, RZ, 0x1 ;  /* 0x00000001ff077424 */ /* 0x002fe200078e00ff */
[----:B------:R-:W-:-:S04]  /*9fa0*/  LOP3.LUT R0, R0, 0xffff, RZ, 0xc0, !PT ;  /* 0x0000ffff00007812 */ /* 0x000fc800078ec0ff */
[----:B------:R-:W-:-:S05]  /*9fb0*/  SHF.R.U32.HI R0, RZ, 0x5, R0 ;  /* 0x00000005ff007819 */ /* 0x000fca0000011600 */
[----:B------:R-:W-:Y:S01]  /*9fc0*/  VIADD R2, R0, 0x10 ;  /* 0x0000001000027836 */ /* 0x000fe20000000000 */
[----:B------:R-:W-:Y:S01]  /*9fd0*/  SHF.L.U32 R0, R3, R0, RZ ;  /* 0x0000000003007219 */ /* 0x000fe200000006ff */
[----:B--2---:R-:W-:-:S03]  /*9fe0*/  ULEA UR6, UR5, UR4, 0x18 ;  /* 0x0000000405067291 */ /* 0x004fc6000f8ec0ff */
[----:B------:R-:W-:-:S04]  /*9ff0*/  SHF.L.U32 R3, R7, R2, RZ ;  /* 0x0000000207037219 */ /* 0x000fc800000006ff */
[----:B------:R-:W-:Y:S02]  /*a000*/  LOP3.LUT R0, R3, R0, RZ, 0xfc, !PT ;  /* 0x0000000003007212 */ /* 0x000fe400078efcff */
[----:B------:R-:W1:Y:S02]  /*a010*/  LDS R5, [UR6] ;  /* 0x00000006ff057984 */ /* 0x000e640008000800 */
[C---:B------:R-:W-:Y:S02]  /*a020*/  LOP3.LUT R2, R0.reuse, 0xffff, RZ, 0xc0, !PT ;  /* 0x0000ffff00027812 */ /* 0x040fe400078ec0ff */
[----:B-1----:R-:W-:-:S04]  /*a030*/  LOP3.LUT R3, R0, 0xffff, R5, 0x80, !PT ;  /* 0x0000ffff00037812 */ /* 0x002fc800078e8005 */
[----:B------:R-:W-:-:S13]  /*a040*/  ISETP.NE.AND P0, PT, R3, R2, PT ;  /* 0x000000020300720c */ /* 0x000fda0003f05270 */
[----:B------:R-:W-:Y:S05]  /*a050*/  @P0 BRA `(.L_x_14) ;  /* 0x0000000000500947 */ /* 0x000fea0003800000 */
[----:B------:R-:W-:Y:S02]  /*a060*/  SHF.R.U32.HI R5, RZ, 0x10, R5 ;  /* 0x00000010ff057819 */ /* 0x000fe40000011605 */
[----:B------:R-:W-:-:S04]  /*a070*/  SHF.R.U32.HI R2, RZ, 0x10, R0 ;  /* 0x00000010ff027819 */ /* 0x000fc80000011600 */
[----:B------:R-:W-:-:S04]  /*a080*/  LOP3.LUT R5, R5, R2, RZ, 0xc0, !PT ;  /* 0x0000000205057212 */ /* 0x000fc800078ec0ff */
[----:B------:R-:W-:-:S13]  /*a090*/  ISETP.NE.AND P0, PT, R5, R2, PT ;  /* 0x000000020500720c */ /* 0x000fda0003f05270 */
[----:B------:R-:W-:Y:S05]  /*a0a0*/  @P0 BRA `(.L_x_15) ;  /* 0x0000000000300947 */ /* 0x000fea0003800000 */
[----:B------:R-:W-:Y:S01]  /*a0b0*/  R2UR UR4, R0 ;  /* 0x00000000000472ca */ /* 0x000fe200000e0000 */
[----:B------:R-:W-:Y:S01]  /*a0c0*/  VOTEU.ANY UR5, UPT, PT ;  /* 0x0000000000057886 */ /* 0x000fe200038e0100 */
[----:B------:R-:W1:Y:S01]  /*a0d0*/  S2R R0, SR_LANEID ;  /* 0x0000000000007919 */ /* 0x000e620000000000 */
[----:B------:R-:W-:-:S10]  /*a0e0*/  UFLO.U32 UR5, UR5 ;  /* 0x00000005000572bd */ /* 0x000fd400080e0000 */
[----:B------:R-:W-:-:S06]  /*a0f0*/  ULOP3.LUT UR4, URZ, UR4, URZ, 0x33, !UPT ;  /* 0x00000004ff047292 */ /* 0x000fcc000f8e33ff */
[----:B------:R-:W-:-:S04]  /*a100*/  IMAD.U32 R2, RZ, RZ, UR4 ;  /* 0x00000004ff027e24 */ /* 0x000fc8000f8e00ff */
[----:B------:R-:W2:Y:S02]  /*a110*/  REDUX UR7, R2 ;  /* 0x00000000020773c4 */ /* 0x000ea40000000000 */
[----:B------:R3:W-:Y:S01]  /*a120*/  UTCATOMSWS.AND URZ, UR4 ;  /* 0x0000000400ff79e3 */ /* 0x0007e20008000000 */
[----:B-1----:R-:W-:Y:S01]  /*a130*/  ISETP.EQ.U32.AND P0, PT, R0, UR5, PT ;  /* 0x0000000500007c0c */ /* 0x002fe2000bf02070 */
[----:B--2---:R-:W-:-:S12]  /*a140*/  IMAD.U32 R0, RZ, RZ, UR7 ;  /* 0x00000007ff007e24 */ /* 0x004fd8000f8e00ff */
[----:B------:R3:W-:Y:S01]  /*a150*/  @P0 ATOMS.AND RZ, [UR6], R0 ;  /* 0x00000000ffff098c */ /* 0x0007e2000a800006 */
[----:B------:R-:W-:Y:S05]  /*a160*/  BRA `(.L_x_13) ;  /* 0x0000000000147947 */ /* 0x000fea0003800000 */
.L_x_15:
[----:B------:R-:W-:-:S07]  /*a170*/  MOV R2, 0xa190 ;  /* 0x0000a19000027802 */ /* 0x000fce0000000f00 */
[----:B------:R-:W-:Y:S05]  /*a180*/  CALL.REL.NOINC `($__internal_0_$__cuda_sm10x_tcgen05_guardrail_trap_col_being_dealloced_not_returned_by_alloc) ;  /* 0x00000000002c7944 */ /* 0x000fea0003c00000 */
[----:B------:R-:W-:Y:S05]  /*a190*/  BRA `(.L_x_13) ;  /* 0x0000000000087947 */ /* 0x000fea0003800000 */
.L_x_14:
[----:B------:R-:W-:-:S07]  /*a1a0*/  MOV R2, 0xa1c0 ;  /* 0x0000a1c000027802 */ /* 0x000fce0000000f00 */
[----:B------:R-:W-:Y:S05]  /*a1b0*/  CALL.REL.NOINC `($__internal_2_$__cuda_sm10x_tcgen05_guardrail_trap_unallocated_columns_being_dealloced) ;  /* 0x0000000000387944 */ /* 0x000fea0003c00000 */
.L_x_13:
[----:B------:R-:W-:Y:S01]  /*a1c0*/  NOP ;  /* 0x0000000000007918 */ /* 0x000fe20000000000 */
[----:B---3--:R-:W-:Y:S05]  /*a1d0*/  EXIT ;  /* 0x000000000000794d */ /* 0x008fea0003800000 */
.L_x_9:
[----:B------:R-:W1:Y:S02]  /*a1e0*/  SYNCS.PHASECHK.TRANS64.TRYWAIT P4, [UR13], R26 ;  /* 0x0000001aff0075a7 */ /* 0x000e64000808110d */
[----:B-1----:R-:W-:Y:S05]  /*a1f0*/  @!P4 BRA `(.L_x_9) ;  /* 0xfffffffc00f8c947 */ /* 0x002fea000383ffff */
[----:B------:R-:W-:Y:S05]  /*a200*/  BRA `(.L_x_16) ;  /* 0xffffffcc00387947 */ /* 0x000fea000383ffff */
.L_x_12:
[----:B------:R-:W1:Y:S02]  /*a210*/  SYNCS.PHASECHK.TRANS64.TRYWAIT P1, [UR12], R4 ;  /* 0x00000004ff0075a7 */ /* 0x000e64000802110c */
[----:B-1----:R-:W-:Y:S05]  /*a220*/  @!P1 BRA `(.L_x_12) ;  /* 0xfffffffc00f89947 */ /* 0x002fea000383ffff */
[----:B------:R-:W-:Y:S05]  /*a230*/  BRA `(.L_x_11) ;  /* 0xffffffdc002c7947 */ /* 0x000fea000383ffff */
        .weak           $__internal_0_$__cuda_sm10x_tcgen05_guardrail_trap_col_being_dealloced_not_returned_by_alloc
        .type           $__internal_0_$__cuda_sm10x_tcgen05_guardrail_trap_col_being_dealloced_not_returned_by_alloc,@function
        .size           $__internal_0_$__cuda_sm10x_tcgen05_guardrail_trap_col_being_dealloced_not_returned_by_alloc,($__internal_1_$__cuda_sm10x_tcgen05_guardrail_trap_phase_invalid_during_alloc - $__internal_0_$__cuda_sm10x_tcgen05_guardrail_trap_col_being_dealloced_not_returned_by_alloc)
$__internal_0_$__cuda_sm10x_tcgen05_guardrail_trap_col_being_dealloced_not_returned_by_alloc:
[----:B------:R-:W-:Y:S05]  /*a240*/  BPT.TRAP 0x1 ;  /* 0x000000040000795c */ /* 0x000fea0000300000 */
[----:B------:R-:W-:-:S04]  /*a250*/  IMAD.MOV.U32 R3, RZ, RZ, 0x0 ;  /* 0x00000000ff037424 */ /* 0x000fc800078e00ff */
[----:B------:R-:W-:Y:S05]  /*a260*/  RET.REL.NODEC R2 `(matmul_kernel) ;  /* 0xffffff5c02647950 */ /* 0x000fea0003c3ffff */
        .weak           $__internal_1_$__cuda_sm10x_tcgen05_guardrail_trap_phase_invalid_during_alloc
        .type           $__internal_1_$__cuda_sm10x_tcgen05_guardrail_trap_phase_invalid_during_alloc,@function
        .size           $__internal_1_$__cuda_sm10x_tcgen05_guardrail_trap_phase_invalid_during_alloc,($__internal_2_$__cuda_sm10x_tcgen05_guardrail_trap_unallocated_columns_being_dealloced - $__internal_1_$__cuda_sm10x_tcgen05_guardrail_trap_phase_invalid_during_alloc)
$__internal_1_$__cuda_sm10x_tcgen05_guardrail_trap_phase_invalid_during_alloc:
[----:B------:R-:W-:Y:S05]  /*a270*/  BPT.TRAP 0x1 ;  /* 0x000000040000795c */ /* 0x000fea0000300000 */
[----:B------:R-:W-:-:S04]  /*a280*/  IMAD.MOV.U32 R3, RZ, RZ, 0x0 ;  /* 0x00000000ff037424 */ /* 0x000fc800078e00ff */
[----:B------:R-:W-:Y:S05]  /*a290*/  RET.REL.NODEC R2 `(matmul_kernel) ;  /* 0xffffff5c02587950 */ /* 0x000fea0003c3ffff */
        .weak           $__internal_2_$__cuda_sm10x_tcgen05_guardrail_trap_unallocated_columns_being_dealloced
        .type           $__internal_2_$__cuda_sm10x_tcgen05_guardrail_trap_unallocated_columns_being_dealloced,@function
        .size           $__internal_2_$__cuda_sm10x_tcgen05_guardrail_trap_unallocated_columns_being_dealloced,(.L_x_20 - $__internal_2_$__cuda_sm10x_tcgen05_guardrail_trap_unallocated_columns_being_dealloced)
$__internal_2_$__cuda_sm10x_tcgen05_guardrail_trap_unallocated_columns_being_dealloced:
[----:B------:R-:W-:Y:S05]  /*a2a0*/  BPT.TRAP 0x1 ;  /* 0x000000040000795c */ /* 0x000fea0000300000 */
[----:B------:R-:W-:-:S04]  /*a2b0*/  IMAD.MOV.U32 R3, RZ, RZ, 0x0 ;  /* 0x00000000ff037424 */ /* 0x000fc800078e00ff */
[----:B------:R-:W-:Y:S05]  /*a2c0*/  RET.REL.NODEC R2 `(matmul_kernel) ;  /* 0xffffff5c024c7950 */ /* 0x000fea0003c3ffff */
.L_x_17:
[----:B------:R-:W-:-:S00]  /*a2d0*/  BRA `(.L_x_17) ;  /* 0xfffffffc00fc7947 */ /* 0x000fc0000383ffff */
[----:B------:R-:W-:-:S00]  /*a2e0*/  NOP ;  /* 0x0000000000007918 */ /* 0x000fc00000000000 */
        /* <DEDUP_REMOVED lines=9> */
.L_x_20:


//--------------------- .nv.shared.matmul_kernel  --------------------------
	.section	.nv.shared.matmul_kernel,"aw",@nobits
	.sectionflags	@""
	.align	16
	.zero		1024


//--------------------- .nv.shared.reserved.0     --------------------------
	.section	.nv.shared.reserved.0,"aw",@nobits
	.align	8
	.weak		__nv_reservedSMEM_offset_0_alias
	.size		__nv_reservedSMEM_offset_0_alias, 0, 64
	.other		__nv_reservedSMEM_offset_0_alias,@"STO_CUDA_RESERVED_SHARED STV_DEFAULT"
__nv_reservedSMEM_offset_0_alias:
	.zero		0
.nv.shared.reserved.0:
	.zero		64
	.weak		__nv_reservedSMEM_allocation_phase
	.type		__nv_reservedSMEM_allocation_phase,@object
	.size		__nv_reservedSMEM_allocation_phase,(.L_0 - __nv_reservedSMEM_allocation_phase)
__nv_reservedSMEM_allocation_phase:
	.zero		1
.L_0:
	.zero		7
	.weak		__nv_reservedSMEM_devtool_atexit_pc
	.type		__nv_reservedSMEM_devtool_atexit_pc,@object
	.size		__nv_reservedSMEM_devtool_atexit_pc,(__nv_reservedSMEM_allocation_mask - __nv_reservedSMEM_devtool_atexit_pc)
__nv_reservedSMEM_devtool_atexit_pc:
	.zero		8
	.weak		__nv_reservedSMEM_allocation_mask
	.type		__nv_reservedSMEM_allocation_mask,@object
	.size		__nv_reservedSMEM_allocation_mask,(.L_2 - __nv_reservedSMEM_allocation_mask)
__nv_reservedSMEM_allocation_mask:
	.zero		4
.L_2:


//--------------------- .nv.constant0.matmul_kernel --------------------------
	.section	.nv.constant0.matmul_kernel,"a",@progbits
	.sectionflags	@""
	.align	4
.nv.constant0.matmul_kernel:
	.zero		976


//--------------------- SYMBOLS --------------------------

	.type		.nv.reservedSmem.offset0,@object
	.size		.nv.reservedSmem.offset0,0x4
	.type		.nv.reservedSmem.cap,@object
	.size		.nv.reservedSmem.cap,0x4
